//
// Generated by NVIDIA NVVM Compiler
//
// Compiler Build ID: CL-36424714
// Cuda compilation tools, release 13.0, V13.0.88
// Based on NVVM 20.0.0
//

.version 9.0
.target sm_100
.address_size 64

	// .globl	_Z13launch_kernelPfi
.const .align 4 .u32 TILE_SIZE;
.extern .shared .align 16 .b8 shared_mem[];

.visible .entry _Z13launch_kernelPfi(
	.param .u64 .ptr .align 1 _Z13launch_kernelPfi_param_0,
	.param .u32 _Z13launch_kernelPfi_param_1
)
{
	.reg .pred 	%p<183>;
	.reg .b32 	%r<350>;
	.reg .b32 	%f<311>;
	.reg .b64 	%rd<31>;

	ld.param.u64 	%rd4, [_Z13launch_kernelPfi_param_0];
	ld.param.u32 	%r126, [_Z13launch_kernelPfi_param_1];
	cvta.to.global.u64 	%rd1, %rd4;
	ld.const.u32 	%r1, [TILE_SIZE];
	div.s32 	%r2, %r126, %r1;
	mul.lo.s32 	%r127, %r2, %r1;
	sub.s32 	%r128, %r126, %r127;
	setp.ne.s32 	%p4, %r128, 0;
	selp.u32 	%r3, 1, 0, %p4;
	add.s32 	%r4, %r2, %r3;
	setp.lt.s32 	%p5, %r4, 1;
	@%p5 bra 	$L__BB0_146;
	mul.lo.s32 	%r130, %r1, %r1;
	shl.b32 	%r131, %r130, 2;
	mov.u32 	%r132, shared_mem;
	add.s32 	%r5, %r132, %r131;
	add.s32 	%r6, %r5, %r131;
	mov.u32 	%r7, %tid.y;
	mov.u32 	%r8, %tid.x;
	mul.lo.s32 	%r9, %r1, %r7;
	add.s32 	%r133, %r9, %r8;
	shl.b32 	%r134, %r133, 2;
	add.s32 	%r10, %r6, %r134;
	add.s32 	%r11, %r132, %r134;
	add.s32 	%r12, %r5, %r134;
	mul.lo.s32 	%r13, %r1, %r8;
	add.s32 	%r14, %r1, -1;
	max.s32 	%r135, %r8, %r7;
	setp.lt.s32 	%p1, %r135, %r1;
	add.s32 	%r136, %r13, %r8;
	shl.b32 	%r137, %r136, 2;
	add.s32 	%r15, %r132, %r137;
	max.s32 	%r138, %r1, 1;
	and.b32  	%r16, %r138, 7;
	add.s32 	%r17, %r16, -1;
	and.b32  	%r18, %r138, 3;
	and.b32  	%r19, %r138, 2147483640;
	and.b32  	%r20, %r138, 1;
	and.b32  	%r21, %r138, 2147483644;
	mov.b32 	%r323, 0;
$L__BB0_2:
	setp.eq.s32 	%p6, %r323, 0;
	@%p6 bra 	$L__BB0_68;
	mad.lo.s32 	%r23, %r1, %r323, %r7;
	mul.lo.s32 	%r24, %r23, %r126;
	mov.b32 	%r324, 0;
$L__BB0_4:
	mul.lo.s32 	%r26, %r1, %r324;
	add.s32 	%r140, %r26, %r8;
	max.s32 	%r141, %r23, %r140;
	setp.ge.s32 	%p2, %r141, %r126;
	add.s32 	%r142, %r24, %r140;
	mul.wide.s32 	%rd5, %r142, 4;
	add.s64 	%rd2, %rd1, %rd5;
	@%p2 bra 	$L__BB0_6;
	ld.global.f32 	%f33, [%rd2];
	st.shared.f32 	[%r10], %f33;
	bar.sync 	0;
$L__BB0_6:
	setp.eq.s32 	%p7, %r324, 0;
	@%p7 bra 	$L__BB0_25;
	add.s32 	%r28, %r26, %r7;
	mul.lo.s32 	%r29, %r28, %r126;
	mov.b32 	%r325, 0;
$L__BB0_8:
	mad.lo.s32 	%r144, %r1, %r325, %r8;
	max.s32 	%r145, %r23, %r144;
	setp.ge.s32 	%p8, %r145, %r126;
	@%p8 bra 	$L__BB0_10;
	add.s32 	%r146, %r24, %r144;
	mul.wide.s32 	%rd6, %r146, 4;
	add.s64 	%rd7, %rd1, %rd6;
	ld.global.f32 	%f34, [%rd7];
	st.shared.f32 	[%r11], %f34;
	bar.sync 	0;
$L__BB0_10:
	max.s32 	%r147, %r28, %r144;
	setp.ge.s32 	%p9, %r147, %r126;
	@%p9 bra 	$L__BB0_12;
	add.s32 	%r148, %r29, %r144;
	mul.wide.s32 	%rd8, %r148, 4;
	add.s64 	%rd9, %rd1, %rd8;
	ld.global.f32 	%f35, [%rd9];
	st.shared.f32 	[%r12], %f35;
	bar.sync 	0;
$L__BB0_12:
	setp.lt.s32 	%p10, %r1, 1;
	ld.shared.f32 	%f299, [%r10];
	@%p10 bra 	$L__BB0_24;
	setp.lt.s32 	%p11, %r1, 8;
	mov.b32 	%r328, 0;
	@%p11 bra 	$L__BB0_16;
	mov.b32 	%r326, 0;
$L__BB0_15:
	.pragma "nounroll";
	add.s32 	%r151, %r9, %r326;
	shl.b32 	%r152, %r151, 2;
	mov.u32 	%r153, shared_mem;
	add.s32 	%r154, %r153, %r152;
	ld.shared.f32 	%f37, [%r154];
	add.s32 	%r155, %r13, %r326;
	shl.b32 	%r156, %r155, 2;
	add.s32 	%r157, %r5, %r156;
	ld.shared.f32 	%f38, [%r157];
	mul.f32 	%f39, %f37, %f38;
	sub.f32 	%f40, %f299, %f39;
	ld.shared.f32 	%f41, [%r154+4];
	ld.shared.f32 	%f42, [%r157+4];
	mul.f32 	%f43, %f41, %f42;
	sub.f32 	%f44, %f40, %f43;
	ld.shared.f32 	%f45, [%r154+8];
	ld.shared.f32 	%f46, [%r157+8];
	mul.f32 	%f47, %f45, %f46;
	sub.f32 	%f48, %f44, %f47;
	ld.shared.f32 	%f49, [%r154+12];
	ld.shared.f32 	%f50, [%r157+12];
	mul.f32 	%f51, %f49, %f50;
	sub.f32 	%f52, %f48, %f51;
	ld.shared.f32 	%f53, [%r154+16];
	ld.shared.f32 	%f54, [%r157+16];
	mul.f32 	%f55, %f53, %f54;
	sub.f32 	%f56, %f52, %f55;
	ld.shared.f32 	%f57, [%r154+20];
	ld.shared.f32 	%f58, [%r157+20];
	mul.f32 	%f59, %f57, %f58;
	sub.f32 	%f60, %f56, %f59;
	ld.shared.f32 	%f61, [%r154+24];
	ld.shared.f32 	%f62, [%r157+24];
	mul.f32 	%f63, %f61, %f62;
	sub.f32 	%f64, %f60, %f63;
	ld.shared.f32 	%f65, [%r154+28];
	ld.shared.f32 	%f66, [%r157+28];
	mul.f32 	%f67, %f65, %f66;
	sub.f32 	%f299, %f64, %f67;
	add.s32 	%r326, %r326, 8;
	setp.ne.s32 	%p12, %r326, %r19;
	mov.u32 	%r328, %r19;
	@%p12 bra 	$L__BB0_15;
$L__BB0_16:
	setp.eq.s32 	%p13, %r16, 0;
	@%p13 bra 	$L__BB0_24;
	setp.lt.u32 	%p14, %r17, 3;
	@%p14 bra 	$L__BB0_19;
	add.s32 	%r158, %r9, %r328;
	shl.b32 	%r159, %r158, 2;
	mov.u32 	%r160, shared_mem;
	add.s32 	%r161, %r160, %r159;
	ld.shared.f32 	%f69, [%r161];
	add.s32 	%r162, %r13, %r328;
	shl.b32 	%r163, %r162, 2;
	add.s32 	%r164, %r5, %r163;
	ld.shared.f32 	%f70, [%r164];
	mul.f32 	%f71, %f69, %f70;
	sub.f32 	%f72, %f299, %f71;
	ld.shared.f32 	%f73, [%r161+4];
	ld.shared.f32 	%f74, [%r164+4];
	mul.f32 	%f75, %f73, %f74;
	sub.f32 	%f76, %f72, %f75;
	ld.shared.f32 	%f77, [%r161+8];
	ld.shared.f32 	%f78, [%r164+8];
	mul.f32 	%f79, %f77, %f78;
	sub.f32 	%f80, %f76, %f79;
	ld.shared.f32 	%f81, [%r161+12];
	ld.shared.f32 	%f82, [%r164+12];
	mul.f32 	%f83, %f81, %f82;
	sub.f32 	%f299, %f80, %f83;
	add.s32 	%r328, %r328, 4;
$L__BB0_19:
	setp.eq.s32 	%p15, %r18, 0;
	@%p15 bra 	$L__BB0_24;
	setp.eq.s32 	%p16, %r18, 1;
	@%p16 bra 	$L__BB0_22;
	add.s32 	%r165, %r9, %r328;
	shl.b32 	%r166, %r165, 2;
	mov.u32 	%r167, shared_mem;
	add.s32 	%r168, %r167, %r166;
	ld.shared.f32 	%f85, [%r168];
	add.s32 	%r169, %r13, %r328;
	shl.b32 	%r170, %r169, 2;
	add.s32 	%r171, %r5, %r170;
	ld.shared.f32 	%f86, [%r171];
	mul.f32 	%f87, %f85, %f86;
	sub.f32 	%f88, %f299, %f87;
	ld.shared.f32 	%f89, [%r168+4];
	ld.shared.f32 	%f90, [%r171+4];
	mul.f32 	%f91, %f89, %f90;
	sub.f32 	%f299, %f88, %f91;
	add.s32 	%r328, %r328, 2;
$L__BB0_22:
	setp.eq.s32 	%p17, %r20, 0;
	@%p17 bra 	$L__BB0_24;
	add.s32 	%r172, %r9, %r328;
	shl.b32 	%r173, %r172, 2;
	mov.u32 	%r174, shared_mem;
	add.s32 	%r175, %r174, %r173;
	ld.shared.f32 	%f92, [%r175];
	add.s32 	%r176, %r13, %r328;
	shl.b32 	%r177, %r176, 2;
	add.s32 	%r178, %r5, %r177;
	ld.shared.f32 	%f93, [%r178];
	mul.f32 	%f94, %f92, %f93;
	sub.f32 	%f299, %f299, %f94;
$L__BB0_24:
	st.shared.f32 	[%r10], %f299;
	bar.sync 	0;
	add.s32 	%r325, %r325, 1;
	setp.ne.s32 	%p18, %r325, %r324;
	@%p18 bra 	$L__BB0_8;
$L__BB0_25:
	add.s32 	%r40, %r26, %r7;
	max.s32 	%r179, %r40, %r140;
	setp.ge.s32 	%p19, %r179, %r126;
	@%p19 bra 	$L__BB0_29;
	setp.gt.u32 	%p20, %r8, %r7;
	mov.f32 	%f300, 0f00000000;
	@%p20 bra 	$L__BB0_28;
	mad.lo.s32 	%r180, %r40, %r126, %r140;
	mul.wide.s32 	%rd10, %r180, 4;
	add.s64 	%rd11, %rd1, %rd10;
	ld.global.f32 	%f300, [%rd11];
$L__BB0_28:
	st.shared.f32 	[%r11], %f300;
	bar.sync 	0;
$L__BB0_29:
	setp.lt.s32 	%p21, %r1, 1;
	@%p21 bra 	$L__BB0_65;
	setp.lt.s32 	%p22, %r1, 4;
	mov.b32 	%r331, 0;
	@%p22 bra 	$L__BB0_49;
	mov.b32 	%r330, 0;
$L__BB0_32:
	setp.ne.s32 	%p23, %r8, 0;
	add.s32 	%r183, %r9, %r330;
	shl.b32 	%r184, %r183, 2;
	add.s32 	%r42, %r6, %r184;
	@%p23 bra 	$L__BB0_34;
	ld.shared.f32 	%f96, [%r42];
	mad.lo.s32 	%r185, %r1, %r330, %r330;
	shl.b32 	%r186, %r185, 2;
	mov.u32 	%r187, shared_mem;
	add.s32 	%r188, %r187, %r186;
	ld.shared.f32 	%f97, [%r188];
	div.rn.f32 	%f98, %f96, %f97;
	st.shared.f32 	[%r42], %f98;
$L__BB0_34:
	setp.ge.s32 	%p24, %r8, %r14;
	bar.sync 	0;
	setp.le.u32 	%p25, %r8, %r330;
	add.s32 	%r190, %r13, %r330;
	shl.b32 	%r191, %r190, 2;
	mov.u32 	%r192, shared_mem;
	add.s32 	%r43, %r192, %r191;
	or.pred  	%p26, %p25, %p24;
	@%p26 bra 	$L__BB0_36;
	ld.shared.f32 	%f99, [%r42];
	ld.shared.f32 	%f100, [%r43];
	mul.f32 	%f101, %f99, %f100;
	ld.shared.f32 	%f102, [%r10];
	sub.f32 	%f103, %f102, %f101;
	st.shared.f32 	[%r10], %f103;
$L__BB0_36:
	bar.sync 	0;
	add.s32 	%r44, %r330, 1;
	@%p23 bra 	$L__BB0_38;
	ld.shared.f32 	%f104, [%r42+4];
	mad.lo.s32 	%r193, %r1, %r44, %r330;
	shl.b32 	%r194, %r193, 2;
	mov.u32 	%r195, shared_mem;
	add.s32 	%r196, %r195, %r194;
	ld.shared.f32 	%f105, [%r196+4];
	div.rn.f32 	%f106, %f104, %f105;
	st.shared.f32 	[%r42+4], %f106;
$L__BB0_38:
	bar.sync 	0;
	setp.le.u32 	%p29, %r8, %r44;
	or.pred  	%p30, %p29, %p24;
	@%p30 bra 	$L__BB0_40;
	ld.shared.f32 	%f107, [%r42+4];
	ld.shared.f32 	%f108, [%r43+4];
	mul.f32 	%f109, %f107, %f108;
	ld.shared.f32 	%f110, [%r10];
	sub.f32 	%f111, %f110, %f109;
	st.shared.f32 	[%r10], %f111;
$L__BB0_40:
	bar.sync 	0;
	add.s32 	%r45, %r330, 2;
	@%p23 bra 	$L__BB0_42;
	ld.shared.f32 	%f112, [%r42+8];
	mad.lo.s32 	%r198, %r1, %r45, %r330;
	shl.b32 	%r199, %r198, 2;
	mov.u32 	%r200, shared_mem;
	add.s32 	%r201, %r200, %r199;
	ld.shared.f32 	%f113, [%r201+8];
	div.rn.f32 	%f114, %f112, %f113;
	st.shared.f32 	[%r42+8], %f114;
$L__BB0_42:
	setp.ge.s32 	%p32, %r8, %r14;
	bar.sync 	0;
	setp.le.u32 	%p33, %r8, %r45;
	or.pred  	%p34, %p33, %p32;
	@%p34 bra 	$L__BB0_44;
	ld.shared.f32 	%f115, [%r42+8];
	ld.shared.f32 	%f116, [%r43+8];
	mul.f32 	%f117, %f115, %f116;
	ld.shared.f32 	%f118, [%r10];
	sub.f32 	%f119, %f118, %f117;
	st.shared.f32 	[%r10], %f119;
$L__BB0_44:
	setp.ne.s32 	%p35, %r8, 0;
	bar.sync 	0;
	add.s32 	%r46, %r330, 3;
	@%p35 bra 	$L__BB0_46;
	ld.shared.f32 	%f120, [%r42+12];
	mad.lo.s32 	%r203, %r1, %r46, %r330;
	shl.b32 	%r204, %r203, 2;
	mov.u32 	%r205, shared_mem;
	add.s32 	%r206, %r205, %r204;
	ld.shared.f32 	%f121, [%r206+12];
	div.rn.f32 	%f122, %f120, %f121;
	st.shared.f32 	[%r42+12], %f122;
$L__BB0_46:
	bar.sync 	0;
	setp.le.u32 	%p37, %r8, %r46;
	or.pred  	%p38, %p37, %p32;
	@%p38 bra 	$L__BB0_48;
	ld.shared.f32 	%f123, [%r42+12];
	ld.shared.f32 	%f124, [%r43+12];
	mul.f32 	%f125, %f123, %f124;
	ld.shared.f32 	%f126, [%r10];
	sub.f32 	%f127, %f126, %f125;
	st.shared.f32 	[%r10], %f127;
$L__BB0_48:
	bar.sync 	0;
	add.s32 	%r330, %r330, 4;
	setp.ne.s32 	%p39, %r330, %r21;
	mov.u32 	%r331, %r21;
	@%p39 bra 	$L__BB0_32;
$L__BB0_49:
	setp.eq.s32 	%p40, %r18, 0;
	@%p40 bra 	$L__BB0_65;
	setp.ne.s32 	%p41, %r8, 0;
	add.s32 	%r208, %r9, %r331;
	shl.b32 	%r209, %r208, 2;
	add.s32 	%r49, %r6, %r209;
	@%p41 bra 	$L__BB0_52;
	ld.shared.f32 	%f128, [%r49];
	mad.lo.s32 	%r210, %r1, %r331, %r331;
	shl.b32 	%r211, %r210, 2;
	mov.u32 	%r212, shared_mem;
	add.s32 	%r213, %r212, %r211;
	ld.shared.f32 	%f129, [%r213];
	div.rn.f32 	%f130, %f128, %f129;
	st.shared.f32 	[%r49], %f130;
$L__BB0_52:
	setp.ge.s32 	%p42, %r8, %r14;
	bar.sync 	0;
	setp.le.u32 	%p43, %r8, %r331;
	add.s32 	%r215, %r13, %r331;
	shl.b32 	%r216, %r215, 2;
	mov.u32 	%r217, shared_mem;
	add.s32 	%r50, %r217, %r216;
	or.pred  	%p44, %p43, %p42;
	@%p44 bra 	$L__BB0_54;
	ld.shared.f32 	%f131, [%r49];
	ld.shared.f32 	%f132, [%r50];
	mul.f32 	%f133, %f131, %f132;
	ld.shared.f32 	%f134, [%r10];
	sub.f32 	%f135, %f134, %f133;
	st.shared.f32 	[%r10], %f135;
$L__BB0_54:
	setp.eq.s32 	%p45, %r18, 1;
	bar.sync 	0;
	add.s32 	%r51, %r331, 1;
	@%p45 bra 	$L__BB0_65;
	@%p41 bra 	$L__BB0_57;
	ld.shared.f32 	%f136, [%r49+4];
	mad.lo.s32 	%r218, %r1, %r51, %r331;
	shl.b32 	%r219, %r218, 2;
	mov.u32 	%r220, shared_mem;
	add.s32 	%r221, %r220, %r219;
	ld.shared.f32 	%f137, [%r221+4];
	div.rn.f32 	%f138, %f136, %f137;
	st.shared.f32 	[%r49+4], %f138;
$L__BB0_57:
	bar.sync 	0;
	setp.le.u32 	%p48, %r8, %r51;
	or.pred  	%p49, %p48, %p42;
	@%p49 bra 	$L__BB0_59;
	ld.shared.f32 	%f139, [%r49+4];
	ld.shared.f32 	%f140, [%r50+4];
	mul.f32 	%f141, %f139, %f140;
	ld.shared.f32 	%f142, [%r10];
	sub.f32 	%f143, %f142, %f141;
	st.shared.f32 	[%r10], %f143;
$L__BB0_59:
	setp.eq.s32 	%p50, %r18, 2;
	bar.sync 	0;
	add.s32 	%r52, %r331, 2;
	@%p50 bra 	$L__BB0_65;
	@%p41 bra 	$L__BB0_62;
	ld.shared.f32 	%f144, [%r49+8];
	mad.lo.s32 	%r223, %r1, %r52, %r331;
	shl.b32 	%r224, %r223, 2;
	mov.u32 	%r225, shared_mem;
	add.s32 	%r226, %r225, %r224;
	ld.shared.f32 	%f145, [%r226+8];
	div.rn.f32 	%f146, %f144, %f145;
	st.shared.f32 	[%r49+8], %f146;
$L__BB0_62:
	setp.ge.s32 	%p52, %r8, %r14;
	bar.sync 	0;
	setp.le.u32 	%p53, %r8, %r52;
	or.pred  	%p54, %p53, %p52;
	@%p54 bra 	$L__BB0_64;
	ld.shared.f32 	%f147, [%r49+8];
	ld.shared.f32 	%f148, [%r50+8];
	mul.f32 	%f149, %f147, %f148;
	ld.shared.f32 	%f150, [%r10];
	sub.f32 	%f151, %f150, %f149;
	st.shared.f32 	[%r10], %f151;
$L__BB0_64:
	bar.sync 	0;
$L__BB0_65:
	bar.sync 	0;
	@%p2 bra 	$L__BB0_67;
	ld.shared.f32 	%f152, [%r10];
	mad.lo.s32 	%r228, %r1, %r324, %r8;
	add.s32 	%r229, %r24, %r228;
	mul.wide.s32 	%rd12, %r229, 4;
	add.s64 	%rd13, %rd1, %rd12;
	st.global.f32 	[%rd13], %f152;
	bar.sync 	0;
$L__BB0_67:
	add.s32 	%r324, %r324, 1;
	setp.ne.s32 	%p55, %r324, %r323;
	@%p55 bra 	$L__BB0_4;
$L__BB0_68:
	mul.lo.s32 	%r230, %r1, %r323;
	add.s32 	%r54, %r230, %r7;
	add.s32 	%r231, %r230, %r8;
	max.s32 	%r232, %r54, %r231;
	setp.ge.s32 	%p3, %r232, %r126;
	mul.lo.s32 	%r55, %r54, %r126;
	add.s32 	%r233, %r55, %r231;
	mul.wide.s32 	%rd14, %r233, 4;
	add.s64 	%rd3, %rd1, %rd14;
	@%p3 bra 	$L__BB0_72;
	setp.gt.u32 	%p56, %r8, %r7;
	mov.f32 	%f301, 0f00000000;
	@%p56 bra 	$L__BB0_71;
	ld.global.f32 	%f301, [%rd3];
$L__BB0_71:
	st.shared.f32 	[%r11], %f301;
	bar.sync 	0;
$L__BB0_72:
	setp.eq.s32 	%p57, %r323, 0;
	@%p57 bra 	$L__BB0_91;
	mov.b32 	%r332, 0;
$L__BB0_74:
	mad.lo.s32 	%r235, %r1, %r332, %r8;
	max.s32 	%r236, %r54, %r235;
	setp.ge.s32 	%p58, %r236, %r126;
	@%p58 bra 	$L__BB0_76;
	add.s32 	%r237, %r55, %r235;
	mul.wide.s32 	%rd15, %r237, 4;
	add.s64 	%rd16, %rd1, %rd15;
	ld.global.f32 	%f154, [%rd16];
	st.shared.f32 	[%r12], %f154;
	bar.sync 	0;
$L__BB0_76:
	setp.gt.u32 	%p59, %r8, %r7;
	@%p59 bra 	$L__BB0_90;
	setp.lt.s32 	%p60, %r1, 1;
	ld.shared.f32 	%f309, [%r11];
	@%p60 bra 	$L__BB0_89;
	setp.lt.s32 	%p61, %r1, 8;
	mov.b32 	%r335, 0;
	@%p61 bra 	$L__BB0_81;
	mov.b32 	%r333, 0;
$L__BB0_80:
	.pragma "nounroll";
	add.s32 	%r240, %r9, %r333;
	shl.b32 	%r241, %r240, 2;
	add.s32 	%r242, %r5, %r241;
	ld.shared.f32 	%f156, [%r242];
	add.s32 	%r243, %r13, %r333;
	shl.b32 	%r244, %r243, 2;
	add.s32 	%r245, %r5, %r244;
	ld.shared.f32 	%f157, [%r245];
	mul.f32 	%f158, %f156, %f157;
	sub.f32 	%f159, %f309, %f158;
	ld.shared.f32 	%f160, [%r242+4];
	ld.shared.f32 	%f161, [%r245+4];
	mul.f32 	%f162, %f160, %f161;
	sub.f32 	%f163, %f159, %f162;
	ld.shared.f32 	%f164, [%r242+8];
	ld.shared.f32 	%f165, [%r245+8];
	mul.f32 	%f166, %f164, %f165;
	sub.f32 	%f167, %f163, %f166;
	ld.shared.f32 	%f168, [%r242+12];
	ld.shared.f32 	%f169, [%r245+12];
	mul.f32 	%f170, %f168, %f169;
	sub.f32 	%f171, %f167, %f170;
	ld.shared.f32 	%f172, [%r242+16];
	ld.shared.f32 	%f173, [%r245+16];
	mul.f32 	%f174, %f172, %f173;
	sub.f32 	%f175, %f171, %f174;
	ld.shared.f32 	%f176, [%r242+20];
	ld.shared.f32 	%f177, [%r245+20];
	mul.f32 	%f178, %f176, %f177;
	sub.f32 	%f179, %f175, %f178;
	ld.shared.f32 	%f180, [%r242+24];
	ld.shared.f32 	%f181, [%r245+24];
	mul.f32 	%f182, %f180, %f181;
	sub.f32 	%f183, %f179, %f182;
	ld.shared.f32 	%f184, [%r242+28];
	ld.shared.f32 	%f185, [%r245+28];
	mul.f32 	%f186, %f184, %f185;
	sub.f32 	%f309, %f183, %f186;
	add.s32 	%r333, %r333, 8;
	setp.ne.s32 	%p62, %r333, %r19;
	mov.u32 	%r335, %r19;
	@%p62 bra 	$L__BB0_80;
$L__BB0_81:
	setp.eq.s32 	%p63, %r16, 0;
	@%p63 bra 	$L__BB0_89;
	setp.lt.u32 	%p64, %r17, 3;
	@%p64 bra 	$L__BB0_84;
	add.s32 	%r246, %r9, %r335;
	shl.b32 	%r247, %r246, 2;
	add.s32 	%r248, %r5, %r247;
	ld.shared.f32 	%f188, [%r248];
	add.s32 	%r249, %r13, %r335;
	shl.b32 	%r250, %r249, 2;
	add.s32 	%r251, %r5, %r250;
	ld.shared.f32 	%f189, [%r251];
	mul.f32 	%f190, %f188, %f189;
	sub.f32 	%f191, %f309, %f190;
	ld.shared.f32 	%f192, [%r248+4];
	ld.shared.f32 	%f193, [%r251+4];
	mul.f32 	%f194, %f192, %f193;
	sub.f32 	%f195, %f191, %f194;
	ld.shared.f32 	%f196, [%r248+8];
	ld.shared.f32 	%f197, [%r251+8];
	mul.f32 	%f198, %f196, %f197;
	sub.f32 	%f199, %f195, %f198;
	ld.shared.f32 	%f200, [%r248+12];
	ld.shared.f32 	%f201, [%r251+12];
	mul.f32 	%f202, %f200, %f201;
	sub.f32 	%f309, %f199, %f202;
	add.s32 	%r335, %r335, 4;
$L__BB0_84:
	setp.eq.s32 	%p65, %r18, 0;
	@%p65 bra 	$L__BB0_89;
	setp.eq.s32 	%p66, %r18, 1;
	@%p66 bra 	$L__BB0_87;
	add.s32 	%r252, %r9, %r335;
	shl.b32 	%r253, %r252, 2;
	add.s32 	%r254, %r5, %r253;
	ld.shared.f32 	%f204, [%r254];
	add.s32 	%r255, %r13, %r335;
	shl.b32 	%r256, %r255, 2;
	add.s32 	%r257, %r5, %r256;
	ld.shared.f32 	%f205, [%r257];
	mul.f32 	%f206, %f204, %f205;
	sub.f32 	%f207, %f309, %f206;
	ld.shared.f32 	%f208, [%r254+4];
	ld.shared.f32 	%f209, [%r257+4];
	mul.f32 	%f210, %f208, %f209;
	sub.f32 	%f309, %f207, %f210;
	add.s32 	%r335, %r335, 2;
$L__BB0_87:
	setp.eq.s32 	%p67, %r20, 0;
	@%p67 bra 	$L__BB0_89;
	add.s32 	%r258, %r9, %r335;
	shl.b32 	%r259, %r258, 2;
	add.s32 	%r260, %r5, %r259;
	ld.shared.f32 	%f211, [%r260];
	add.s32 	%r261, %r13, %r335;
	shl.b32 	%r262, %r261, 2;
	add.s32 	%r263, %r5, %r262;
	ld.shared.f32 	%f212, [%r263];
	mul.f32 	%f213, %f211, %f212;
	sub.f32 	%f309, %f309, %f213;
$L__BB0_89:
	st.shared.f32 	[%r11], %f309;
$L__BB0_90:
	bar.sync 	0;
	add.s32 	%r332, %r332, 1;
	setp.eq.s32 	%p68, %r332, %r323;
	@%p68 bra 	$L__BB0_91;
	bra.uni 	$L__BB0_74;
$L__BB0_91:
	setp.lt.s32 	%p69, %r1, 1;
	@%p69 bra 	$L__BB0_141;
	add.s32 	%r265, %r9, %r7;
	shl.b32 	%r266, %r265, 2;
	mov.u32 	%r267, shared_mem;
	add.s32 	%r56, %r267, %r266;
	setp.lt.s32 	%p70, %r1, 4;
	mov.b32 	%r338, 0;
	@%p70 bra 	$L__BB0_119;
	mov.b32 	%r337, 0;
$L__BB0_94:
	setp.ne.s32 	%p71, %r8, %r7;
	setp.ne.s32 	%p72, %r8, %r337;
	or.pred  	%p73, %p71, %p72;
	@%p73 bra 	$L__BB0_96;
	ld.shared.f32 	%f214, [%r56];
	sqrt.rn.f32 	%f215, %f214;
	st.shared.f32 	[%r56], %f215;
$L__BB0_96:
	setp.eq.s32 	%p74, %r8, %r337;
	setp.lt.u32 	%p75, %r8, %r7;
	bar.sync 	0;
	and.pred  	%p76, %p75, %p74;
	and.pred  	%p77, %p76, %p1;
	not.pred 	%p78, %p77;
	@%p78 bra 	$L__BB0_98;
	ld.shared.f32 	%f216, [%r11];
	ld.shared.f32 	%f217, [%r15];
	div.rn.f32 	%f218, %f216, %f217;
	st.shared.f32 	[%r11], %f218;
$L__BB0_98:
	setp.le.u32 	%p79, %r8, %r7;
	bar.sync 	0;
	min.u32 	%r270, %r8, %r7;
	setp.gt.u32 	%p80, %r270, %r337;
	and.pred  	%p81, %p80, %p79;
	and.pred  	%p82, %p81, %p1;
	add.s32 	%r271, %r13, %r337;
	shl.b32 	%r272, %r271, 2;
	mov.u32 	%r273, shared_mem;
	add.s32 	%r68, %r273, %r272;
	add.s32 	%r274, %r9, %r337;
	shl.b32 	%r275, %r274, 2;
	add.s32 	%r69, %r273, %r275;
	not.pred 	%p83, %p82;
	@%p83 bra 	$L__BB0_100;
	ld.shared.f32 	%f219, [%r68];
	ld.shared.f32 	%f220, [%r69];
	mul.f32 	%f221, %f219, %f220;
	ld.shared.f32 	%f222, [%r11];
	sub.f32 	%f223, %f222, %f221;
	st.shared.f32 	[%r11], %f223;
$L__BB0_100:
	bar.sync 	0;
	add.s32 	%r70, %r337, 1;
	setp.ne.s32 	%p85, %r8, %r70;
	or.pred  	%p86, %p71, %p85;
	@%p86 bra 	$L__BB0_102;
	ld.shared.f32 	%f224, [%r56];
	sqrt.rn.f32 	%f225, %f224;
	st.shared.f32 	[%r56], %f225;
$L__BB0_102:
	setp.eq.s32 	%p87, %r8, %r70;
	bar.sync 	0;
	and.pred  	%p89, %p75, %p87;
	and.pred  	%p90, %p89, %p1;
	not.pred 	%p91, %p90;
	@%p91 bra 	$L__BB0_104;
	ld.shared.f32 	%f226, [%r11];
	ld.shared.f32 	%f227, [%r15];
	div.rn.f32 	%f228, %f226, %f227;
	st.shared.f32 	[%r11], %f228;
$L__BB0_104:
	setp.le.u32 	%p92, %r8, %r7;
	bar.sync 	0;
	min.u32 	%r277, %r8, %r7;
	setp.gt.u32 	%p93, %r277, %r70;
	and.pred  	%p94, %p93, %p92;
	and.pred  	%p95, %p94, %p1;
	not.pred 	%p96, %p95;
	@%p96 bra 	$L__BB0_106;
	ld.shared.f32 	%f229, [%r68+4];
	ld.shared.f32 	%f230, [%r69+4];
	mul.f32 	%f231, %f229, %f230;
	ld.shared.f32 	%f232, [%r11];
	sub.f32 	%f233, %f232, %f231;
	st.shared.f32 	[%r11], %f233;
$L__BB0_106:
	setp.ne.s32 	%p97, %r8, %r7;
	bar.sync 	0;
	add.s32 	%r71, %r337, 2;
	setp.ne.s32 	%p98, %r8, %r71;
	or.pred  	%p99, %p97, %p98;
	@%p99 bra 	$L__BB0_108;
	ld.shared.f32 	%f234, [%r56];
	sqrt.rn.f32 	%f235, %f234;
	st.shared.f32 	[%r56], %f235;
$L__BB0_108:
	setp.eq.s32 	%p100, %r8, %r71;
	setp.lt.u32 	%p101, %r8, %r7;
	bar.sync 	0;
	and.pred  	%p102, %p101, %p100;
	and.pred  	%p103, %p102, %p1;
	not.pred 	%p104, %p103;
	@%p104 bra 	$L__BB0_110;
	ld.shared.f32 	%f236, [%r11];
	ld.shared.f32 	%f237, [%r15];
	div.rn.f32 	%f238, %f236, %f237;
	st.shared.f32 	[%r11], %f238;
$L__BB0_110:
	bar.sync 	0;
	min.u32 	%r279, %r8, %r7;
	setp.gt.u32 	%p106, %r279, %r71;
	and.pred  	%p107, %p106, %p92;
	and.pred  	%p108, %p107, %p1;
	not.pred 	%p109, %p108;
	@%p109 bra 	$L__BB0_112;
	ld.shared.f32 	%f239, [%r68+8];
	ld.shared.f32 	%f240, [%r69+8];
	mul.f32 	%f241, %f239, %f240;
	ld.shared.f32 	%f242, [%r11];
	sub.f32 	%f243, %f242, %f241;
	st.shared.f32 	[%r11], %f243;
$L__BB0_112:
	bar.sync 	0;
	add.s32 	%r72, %r337, 3;
	setp.ne.s32 	%p111, %r8, %r72;
	or.pred  	%p112, %p97, %p111;
	@%p112 bra 	$L__BB0_114;
	ld.shared.f32 	%f244, [%r56];
	sqrt.rn.f32 	%f245, %f244;
	st.shared.f32 	[%r56], %f245;
$L__BB0_114:
	setp.eq.s32 	%p113, %r8, %r72;
	setp.lt.u32 	%p114, %r8, %r7;
	bar.sync 	0;
	and.pred  	%p115, %p114, %p113;
	and.pred  	%p116, %p115, %p1;
	not.pred 	%p117, %p116;
	@%p117 bra 	$L__BB0_116;
	ld.shared.f32 	%f246, [%r11];
	ld.shared.f32 	%f247, [%r15];
	div.rn.f32 	%f248, %f246, %f247;
	st.shared.f32 	[%r11], %f248;
$L__BB0_116:
	setp.le.u32 	%p118, %r8, %r7;
	bar.sync 	0;
	min.u32 	%r281, %r8, %r7;
	setp.gt.u32 	%p119, %r281, %r72;
	and.pred  	%p120, %p119, %p118;
	and.pred  	%p121, %p120, %p1;
	not.pred 	%p122, %p121;
	@%p122 bra 	$L__BB0_118;
	ld.shared.f32 	%f249, [%r68+12];
	ld.shared.f32 	%f250, [%r69+12];
	mul.f32 	%f251, %f249, %f250;
	ld.shared.f32 	%f252, [%r11];
	sub.f32 	%f253, %f252, %f251;
	st.shared.f32 	[%r11], %f253;
$L__BB0_118:
	bar.sync 	0;
	add.s32 	%r337, %r337, 4;
	setp.ne.s32 	%p123, %r337, %r21;
	mov.u32 	%r338, %r21;
	@%p123 bra 	$L__BB0_94;
$L__BB0_119:
	setp.eq.s32 	%p124, %r18, 0;
	@%p124 bra 	$L__BB0_141;
	setp.ne.s32 	%p125, %r8, %r7;
	setp.ne.s32 	%p126, %r8, %r338;
	or.pred  	%p127, %p125, %p126;
	@%p127 bra 	$L__BB0_122;
	ld.shared.f32 	%f254, [%r56];
	sqrt.rn.f32 	%f255, %f254;
	st.shared.f32 	[%r56], %f255;
$L__BB0_122:
	setp.eq.s32 	%p128, %r8, %r338;
	setp.lt.u32 	%p129, %r8, %r7;
	bar.sync 	0;
	and.pred  	%p130, %p129, %p128;
	and.pred  	%p131, %p130, %p1;
	not.pred 	%p132, %p131;
	@%p132 bra 	$L__BB0_124;
	ld.shared.f32 	%f256, [%r11];
	ld.shared.f32 	%f257, [%r15];
	div.rn.f32 	%f258, %f256, %f257;
	st.shared.f32 	[%r11], %f258;
$L__BB0_124:
	setp.le.u32 	%p133, %r8, %r7;
	bar.sync 	0;
	min.u32 	%r284, %r8, %r7;
	setp.gt.u32 	%p134, %r284, %r338;
	and.pred  	%p135, %p134, %p133;
	and.pred  	%p136, %p135, %p1;
	add.s32 	%r285, %r13, %r338;
	shl.b32 	%r286, %r285, 2;
	mov.u32 	%r287, shared_mem;
	add.s32 	%r75, %r287, %r286;
	add.s32 	%r288, %r9, %r338;
	shl.b32 	%r289, %r288, 2;
	add.s32 	%r76, %r287, %r289;
	not.pred 	%p137, %p136;
	@%p137 bra 	$L__BB0_126;
	ld.shared.f32 	%f259, [%r75];
	ld.shared.f32 	%f260, [%r76];
	mul.f32 	%f261, %f259, %f260;
	ld.shared.f32 	%f262, [%r11];
	sub.f32 	%f263, %f262, %f261;
	st.shared.f32 	[%r11], %f263;
$L__BB0_126:
	setp.eq.s32 	%p138, %r18, 1;
	bar.sync 	0;
	add.s32 	%r77, %r338, 1;
	@%p138 bra 	$L__BB0_141;
	setp.ne.s32 	%p140, %r8, %r77;
	or.pred  	%p141, %p125, %p140;
	@%p141 bra 	$L__BB0_129;
	ld.shared.f32 	%f264, [%r56];
	sqrt.rn.f32 	%f265, %f264;
	st.shared.f32 	[%r56], %f265;
$L__BB0_129:
	setp.eq.s32 	%p142, %r8, %r77;
	bar.sync 	0;
	and.pred  	%p144, %p129, %p142;
	and.pred  	%p145, %p144, %p1;
	not.pred 	%p146, %p145;
	@%p146 bra 	$L__BB0_131;
	ld.shared.f32 	%f266, [%r11];
	ld.shared.f32 	%f267, [%r15];
	div.rn.f32 	%f268, %f266, %f267;
	st.shared.f32 	[%r11], %f268;
$L__BB0_131:
	setp.le.u32 	%p147, %r8, %r7;
	bar.sync 	0;
	min.u32 	%r292, %r8, %r7;
	setp.gt.u32 	%p148, %r292, %r77;
	and.pred  	%p149, %p148, %p147;
	and.pred  	%p150, %p149, %p1;
	not.pred 	%p151, %p150;
	@%p151 bra 	$L__BB0_133;
	ld.shared.f32 	%f269, [%r75+4];
	ld.shared.f32 	%f270, [%r76+4];
	mul.f32 	%f271, %f269, %f270;
	ld.shared.f32 	%f272, [%r11];
	sub.f32 	%f273, %f272, %f271;
	st.shared.f32 	[%r11], %f273;
$L__BB0_133:
	setp.eq.s32 	%p152, %r18, 2;
	bar.sync 	0;
	add.s32 	%r78, %r338, 2;
	@%p152 bra 	$L__BB0_141;
	setp.ne.s32 	%p153, %r8, %r7;
	setp.ne.s32 	%p154, %r8, %r78;
	or.pred  	%p155, %p153, %p154;
	@%p155 bra 	$L__BB0_136;
	ld.shared.f32 	%f274, [%r56];
	sqrt.rn.f32 	%f275, %f274;
	st.shared.f32 	[%r56], %f275;
$L__BB0_136:
	setp.eq.s32 	%p156, %r8, %r78;
	setp.lt.u32 	%p157, %r8, %r7;
	bar.sync 	0;
	and.pred  	%p158, %p157, %p156;
	and.pred  	%p159, %p158, %p1;
	not.pred 	%p160, %p159;
	@%p160 bra 	$L__BB0_138;
	ld.shared.f32 	%f276, [%r11];
	ld.shared.f32 	%f277, [%r15];
	div.rn.f32 	%f278, %f276, %f277;
	st.shared.f32 	[%r11], %f278;
$L__BB0_138:
	bar.sync 	0;
	min.u32 	%r294, %r8, %r7;
	setp.gt.u32 	%p162, %r294, %r78;
	and.pred  	%p163, %p162, %p147;
	and.pred  	%p164, %p163, %p1;
	not.pred 	%p165, %p164;
	@%p165 bra 	$L__BB0_140;
	ld.shared.f32 	%f279, [%r75+8];
	ld.shared.f32 	%f280, [%r76+8];
	mul.f32 	%f281, %f279, %f280;
	ld.shared.f32 	%f282, [%r11];
	sub.f32 	%f283, %f282, %f281;
	st.shared.f32 	[%r11], %f283;
$L__BB0_140:
	bar.sync 	0;
$L__BB0_141:
	@%p3 bra 	$L__BB0_145;
	setp.gt.u32 	%p166, %r8, %r7;
	mov.f32 	%f310, 0f00000000;
	@%p166 bra 	$L__BB0_144;
	ld.shared.f32 	%f310, [%r11];
$L__BB0_144:
	st.global.f32 	[%rd3], %f310;
	bar.sync 	0;
$L__BB0_145:
	add.s32 	%r323, %r323, 1;
	setp.ne.s32 	%p167, %r323, %r4;
	@%p167 bra 	$L__BB0_2;
$L__BB0_146:
	setp.lt.s32 	%p168, %r4, 1;
	mov.u32 	%r80, %tid.y;
	mov.u32 	%r81, %tid.x;
	mad.lo.s32 	%r295, %r1, %r80, %r81;
	shl.b32 	%r296, %r295, 2;
	mov.u32 	%r297, shared_mem;
	add.s32 	%r82, %r297, %r296;
	mov.b32 	%r298, 0;
	st.shared.u32 	[%r82], %r298;
	bar.sync 	0;
	@%p168 bra 	$L__BB0_171;
	add.s32 	%r83, %r4, -2;
	neg.s32 	%r84, %r4;
	shl.b32 	%r85, %r1, 2;
	mov.b32 	%r339, 0;
$L__BB0_148:
	mov.u32 	%r86, %r339;
	add.s32 	%r339, %r86, 1;
	setp.ge.s32 	%p169, %r339, %r4;
	@%p169 bra 	$L__BB0_170;
	mul.lo.s32 	%r88, %r1, %r86;
	add.s32 	%r89, %r88, %r80;
	mul.lo.s32 	%r90, %r89, %r126;
	not.b32 	%r301, %r86;
	add.s32 	%r302, %r4, %r301;
	and.b32  	%r91, %r302, 3;
	setp.eq.s32 	%p170, %r91, 0;
	mov.u32 	%r340, %r339;
	@%p170 bra 	$L__BB0_159;
	add.s32 	%r303, %r88, %r1;
	add.s32 	%r92, %r303, %r81;
	max.s32 	%r305, %r89, %r92;
	setp.ge.s32 	%p171, %r305, %r126;
	@%p171 bra 	$L__BB0_152;
	ld.shared.f32 	%f285, [%r82];
	add.s32 	%r306, %r90, %r92;
	mul.wide.s32 	%rd17, %r306, 4;
	add.s64 	%rd18, %rd1, %rd17;
	st.global.f32 	[%rd18], %f285;
	bar.sync 	0;
$L__BB0_152:
	add.s32 	%r340, %r86, 2;
	setp.eq.s32 	%p172, %r91, 1;
	@%p172 bra 	$L__BB0_159;
	add.s32 	%r94, %r92, %r1;
	max.s32 	%r307, %r89, %r94;
	setp.ge.s32 	%p173, %r307, %r126;
	@%p173 bra 	$L__BB0_155;
	ld.shared.f32 	%f286, [%r82];
	add.s32 	%r308, %r90, %r94;
	mul.wide.s32 	%rd19, %r308, 4;
	add.s64 	%rd20, %rd1, %rd19;
	st.global.f32 	[%rd20], %f286;
	bar.sync 	0;
$L__BB0_155:
	add.s32 	%r340, %r86, 3;
	setp.eq.s32 	%p174, %r91, 2;
	@%p174 bra 	$L__BB0_159;
	add.s32 	%r96, %r94, %r1;
	max.s32 	%r309, %r89, %r96;
	setp.ge.s32 	%p175, %r309, %r126;
	@%p175 bra 	$L__BB0_158;
	ld.shared.f32 	%f287, [%r82];
	add.s32 	%r310, %r90, %r96;
	mul.wide.s32 	%rd21, %r310, 4;
	add.s64 	%rd22, %rd1, %rd21;
	st.global.f32 	[%rd22], %f287;
	bar.sync 	0;
$L__BB0_158:
	add.s32 	%r340, %r86, 4;
$L__BB0_159:
	sub.s32 	%r311, %r83, %r86;
	setp.lt.u32 	%p176, %r311, 3;
	@%p176 bra 	$L__BB0_170;
	add.s32 	%r349, %r84, %r340;
	mul.lo.s32 	%r312, %r1, %r340;
	add.s32 	%r313, %r312, %r1;
	add.s32 	%r348, %r81, %r313;
	add.s32 	%r314, %r81, %r90;
	add.s32 	%r347, %r314, %r313;
	add.s32 	%r315, %r340, 2;
	mul.lo.s32 	%r316, %r1, %r315;
	add.s32 	%r346, %r81, %r316;
	add.s32 	%r345, %r314, %r316;
	add.s32 	%r317, %r340, 3;
	mul.lo.s32 	%r318, %r1, %r317;
	add.s32 	%r344, %r81, %r318;
	add.s32 	%r343, %r314, %r318;
	add.s32 	%r341, %r81, %r312;
	add.s32 	%r342, %r341, %r90;
$L__BB0_161:
	max.s32 	%r319, %r89, %r341;
	setp.ge.s32 	%p177, %r319, %r126;
	@%p177 bra 	$L__BB0_163;
	ld.shared.f32 	%f288, [%r82];
	mul.wide.s32 	%rd23, %r342, 4;
	add.s64 	%rd24, %rd1, %rd23;
	st.global.f32 	[%rd24], %f288;
	bar.sync 	0;
$L__BB0_163:
	max.s32 	%r320, %r89, %r348;
	setp.ge.s32 	%p178, %r320, %r126;
	@%p178 bra 	$L__BB0_165;
	ld.shared.f32 	%f289, [%r82];
	mul.wide.s32 	%rd25, %r347, 4;
	add.s64 	%rd26, %rd1, %rd25;
	st.global.f32 	[%rd26], %f289;
	bar.sync 	0;
$L__BB0_165:
	max.s32 	%r321, %r89, %r346;
	setp.ge.s32 	%p179, %r321, %r126;
	@%p179 bra 	$L__BB0_167;
	ld.shared.f32 	%f290, [%r82];
	mul.wide.s32 	%rd27, %r345, 4;
	add.s64 	%rd28, %rd1, %rd27;
	st.global.f32 	[%rd28], %f290;
	bar.sync 	0;
$L__BB0_167:
	max.s32 	%r322, %r89, %r344;
	setp.ge.s32 	%p180, %r322, %r126;
	@%p180 bra 	$L__BB0_169;
	ld.shared.f32 	%f291, [%r82];
	mul.wide.s32 	%rd29, %r343, 4;
	add.s64 	%rd30, %rd1, %rd29;
	st.global.f32 	[%rd30], %f291;
	bar.sync 	0;
$L__BB0_169:
	add.s32 	%r349, %r349, 4;
	add.s32 	%r348, %r348, %r85;
	add.s32 	%r347, %r347, %r85;
	add.s32 	%r346, %r346, %r85;
	add.s32 	%r345, %r345, %r85;
	add.s32 	%r344, %r344, %r85;
	add.s32 	%r343, %r343, %r85;
	add.s32 	%r342, %r342, %r85;
	add.s32 	%r341, %r341, %r85;
	setp.ne.s32 	%p181, %r349, 0;
	@%p181 bra 	$L__BB0_161;
$L__BB0_170:
	setp.ne.s32 	%p182, %r339, %r4;
	@%p182 bra 	$L__BB0_148;
$L__BB0_171:
	ret;

}


// ===== COMPILED SASS (sm_100) =====

	.target	sm_100

	.elftype	@"ET_EXEC"


//--------------------- .note.nv.tkinfo           --------------------------
	.section	.note.nv.tkinfo,"",@"SHT_NOTE"
	.sectionflags	@"SHF_NOTE_NV_TKINFO"
	.tkinfo
        /*0018*/ 	.word	0x00000002
        /*0030*/ 	.string	""
        /*0030*/ 	.string	"ptxas"
        /*0030*/ 	.string	"Cuda compilation tools, release 13.0, V13.0.88"
        /*0030*/ 	.string	"Build cuda_13.0.r13.0/compiler.36424714_0"
        /*0030*/ 	.string	"-arch sm_100 -m 64 "



//--------------------- .note.nv.cuinfo           --------------------------
	.section	.note.nv.cuinfo,"",@"SHT_NOTE"
	.sectionflags	@"SHF_NOTE_NV_CUINFO"
        /*0018*/ 	.short	0x0002
        /*001a*/ 	.short	0x0064
        /*001c*/ 	.short	0x0082
	.zero		2


//--------------------- .nv.info                  --------------------------
	.section	.nv.info,"",@"SHT_CUDA_INFO"
	.align	4


	//----- nvinfo : EIATTR_REGCOUNT
	.align		4
        /*0000*/ 	.byte	0x04, 0x2f
        /*0002*/ 	.short	(.L_2 - .L_1)
	.align		4
.L_1:
        /*0004*/ 	.word	index@(_Z13launch_kernelPfi)
        /*0008*/ 	.word	0x00000020


	//----- nvinfo : EIATTR_FRAME_SIZE
	.align		4
.L_2:
        /*000c*/ 	.byte	0x04, 0x11
        /*000e*/ 	.short	(.L_4 - .L_3)
	.align		4
.L_3:
        /*0010*/ 	.word	index@($__internal_1_$__cuda_sm3x_div_rn_noftz_f32_slowpath)
        /*0014*/ 	.word	0x00000000


	//----- nvinfo : EIATTR_FRAME_SIZE
	.align		4
.L_4:
        /*0018*/ 	.byte	0x04, 0x11
        /*001a*/ 	.short	(.L_6 - .L_5)
	.align		4
.L_5:
        /*001c*/ 	.word	index@($__internal_0_$__cuda_sm20_sqrt_rn_f32_slowpath)
        /*0020*/ 	.word	0x00000000


	//----- nvinfo : EIATTR_FRAME_SIZE
	.align		4
.L_6:
        /*0024*/ 	.byte	0x04, 0x11
        /*0026*/ 	.short	(.L_8 - .L_7)
	.align		4
.L_7:
        /*0028*/ 	.word	index@(_Z13launch_kernelPfi)
        /*002c*/ 	.word	0x00000000


	//----- nvinfo : EIATTR_MIN_STACK_SIZE
	.align		4
.L_8:
        /*0030*/ 	.byte	0x04, 0x12
        /*0032*/ 	.short	(.L_10 - .L_9)
	.align		4
.L_9:
        /*0034*/ 	.word	index@(_Z13launch_kernelPfi)
        /*0038*/ 	.word	0x00000000
.L_10:


//--------------------- .nv.compat                --------------------------
	.section	.nv.compat,"",@"SHT_CUDA_COMPAT_INFO"
	.align	4
        /*0000*/ 	.byte	0x02, 0x09, 0x00, 0x00, 0x02, 0x02, 0x01, 0x00, 0x02, 0x05, 0x05, 0x00, 0x03, 0x07, 0x01, 0x01
        /*0010*/ 	.byte	0x02, 0x03, 0x00, 0x00, 0x02, 0x06, 0x01, 0x00, 0x04, 0x0b, 0x08, 0x00, 0x01, 0x00, 0x00, 0x00
        /*0020*/ 	.byte	0x00, 0x00, 0x00, 0x00


//--------------------- .nv.info._Z13launch_kernelPfi --------------------------
	.section	.nv.info._Z13launch_kernelPfi,"",@"SHT_CUDA_INFO"
	.sectionflags	@""
	.align	4


	//----- nvinfo : EIATTR_CUDA_API_VERSION
	.align		4
        /*0000*/ 	.byte	0x04, 0x37
        /*0002*/ 	.short	(.L_12 - .L_11)
.L_11:
        /*0004*/ 	.word	0x00000082


	//----- nvinfo : EIATTR_KPARAM_INFO
	.align		4
.L_12:
        /*0008*/ 	.byte	0x04, 0x17
        /*000a*/ 	.short	(.L_14 - .L_13)
.L_13:
        /*000c*/ 	.word	0x00000000
        /*0010*/ 	.short	0x0001
        /*0012*/ 	.short	0x0008
        /*0014*/ 	.byte	0x00, 0xf0, 0x11, 0x00


	//----- nvinfo : EIATTR_KPARAM_INFO
	.align		4
.L_14:
        /*0018*/ 	.byte	0x04, 0x17
        /*001a*/ 	.short	(.L_16 - .L_15)
.L_15:
        /*001c*/ 	.word	0x00000000
        /*0020*/ 	.short	0x0000
        /*0022*/ 	.short	0x0000
        /*0024*/ 	.byte	0x00, 0xf5, 0x21, 0x00


	//----- nvinfo : EIATTR_SPARSE_MMA_MASK
	.align		4
.L_16:
        /*0028*/ 	.byte	0x03, 0x50
        /*002a*/ 	.short	0x0000


	//----- nvinfo : EIATTR_MAXREG_COUNT
	.align		4
        /*002c*/ 	.byte	0x03, 0x1b
        /*002e*/ 	.short	0x00ff


	//----- nvinfo : EIATTR_NUM_BARRIERS
	.align		4
        /*0030*/ 	.byte	0x02, 0x4c
        /*0032*/ 	.byte	0x01
	.zero		1


	//----- nvinfo : EIATTR_MERCURY_ISA_VERSION
	.align		4
        /*0034*/ 	.byte	0x03, 0x5f
        /*0036*/ 	.short	0x0101


	//----- nvinfo : EIATTR_VRC_CTA_INIT_COUNT
	.align		4
        /*0038*/ 	.byte	0x02, 0x4a
	.zero		1
	.zero		1


	//----- nvinfo : EIATTR_EXIT_INSTR_OFFSETS
	.align		4
        /*003c*/ 	.byte	0x04, 0x1c
        /*003e*/ 	.short	(.L_18 - .L_17)


	//   ....[0]....
.L_17:
        /*0040*/ 	.word	0x00004500


	//   ....[1]....
        /*0044*/ 	.word	0x00004ca0


	//----- nvinfo : EIATTR_CRS_STACK_SIZE
	.align		4
.L_18:
        /*0048*/ 	.byte	0x04, 0x1e
        /*004a*/ 	.short	(.L_20 - .L_19)
.L_19:
        /*004c*/ 	.word	0x00000000


	//----- nvinfo : EIATTR_CBANK_PARAM_SIZE
	.align		4
.L_20:
        /*0050*/ 	.byte	0x03, 0x19
        /*0052*/ 	.short	0x000c


	//----- nvinfo : EIATTR_PARAM_CBANK
	.align		4
        /*0054*/ 	.byte	0x04, 0x0a
        /*0056*/ 	.short	(.L_22 - .L_21)
	.align		4
.L_21:
        /*0058*/ 	.word	index@(.nv.constant0._Z13launch_kernelPfi)
        /*005c*/ 	.short	0x0380
        /*005e*/ 	.short	0x000c


	//----- nvinfo : EIATTR_SW_WAR
	.align		4
.L_22:
        /*0060*/ 	.byte	0x04, 0x36
        /*0062*/ 	.short	(.L_24 - .L_23)
.L_23:
        /*0064*/ 	.word	0x00000008
.L_24:


//--------------------- .nv.callgraph             --------------------------
	.section	.nv.callgraph,"",@"SHT_CUDA_CALLGRAPH"
	.align	4
	.sectionentsize	8
	.align		4
        /*0000*/ 	.word	0x00000000
	.align		4
        /*0004*/ 	.word	0xffffffff
	.align		4
        /*0008*/ 	.word	0x00000000
	.align		4
        /*000c*/ 	.word	0xfffffffe
	.align		4
        /*0010*/ 	.word	0x00000000
	.align		4
        /*0014*/ 	.word	0xfffffffd
	.align		4
        /*0018*/ 	.word	0x00000000
	.align		4
        /*001c*/ 	.word	0xfffffffc


//--------------------- .nv.constant3             --------------------------
	.section	.nv.constant3,"a",@progbits
	.align	4
.nv.constant3:
	.type		TILE_SIZE,@object
	.size		TILE_SIZE,(.L_0 - TILE_SIZE)
TILE_SIZE:
	.zero		4
.L_0:


//--------------------- .text._Z13launch_kernelPfi --------------------------
	.section	.text._Z13launch_kernelPfi,"ax",@progbits
	.align	128
        .global         _Z13launch_kernelPfi
        .type           _Z13launch_kernelPfi,@function
        .size           _Z13launch_kernelPfi,(.L_x_146 - _Z13launch_kernelPfi)
        .other          _Z13launch_kernelPfi,@"STO_CUDA_ENTRY STV_DEFAULT"
_Z13launch_kernelPfi:
.text._Z13launch_kernelPfi:
[----:B------:R-:W-:Y:S01]  /*0000*/  LDC R1, c[0x0][0x37c] ;  /* 0x0000df00ff017b82 */ /* 0x000fe20000000800 */
[----:B------:R-:W0:Y:S07]  /*0010*/  LDCU UR4, c[0x3][URZ] ;  /* 0x00c00000ff0477ac */ /* 0x000e2e0008000800 */
[----:B------:R-:W1:Y:S01]  /*0020*/  LDC R6, c[0x0][0x388] ;  /* 0x0000e200ff067b82 */ /* 0x000e620000000800 */
[----:B------:R-:W2:Y:S01]  /*0030*/  LDCU.64 UR8, c[0x0][0x358] ;  /* 0x00006b00ff0877ac */ /* 0x000ea20008000a00 */
[----:B0-----:R-:W-:-:S04]  /*0040*/  MOV R21, UR4 ;  /* 0x0000000400157c02 */ /* 0x001fc80008000f00 */
[----:B------:R-:W-:Y:S02]  /*0050*/  IABS R5, R21 ;  /* 0x0000001500057213 */ /* 0x000fe40000000000 */
[----:B------:R-:W-:Y:S02]  /*0060*/  ISETP.NE.AND P2, PT, R21, RZ, PT ;  /* 0x000000ff1500720c */ /* 0x000fe40003f45270 */
[----:B------:R-:W0:Y:S11]  /*0070*/  I2F.RP R0, R5 ;  /* 0x0000000500007306 */ /* 0x000e360000209400 */
[----:B------:R-:W-:Y:S01]  /*0080*/  VOTEU.ANY UP0, P2 ;  /* 0x0000000000ff7886 */ /* 0x000fe20001000100 */
[----:B0-----:R-:W0:Y:S02]  /*0090*/  MUFU.RCP R0, R0 ;  /* 0x0000000000007308 */ /* 0x001e240000001000 */
[----:B0-----:R-:W-:-:S06]  /*00a0*/  VIADD R2, R0, 0xffffffe ;  /* 0x0ffffffe00027836 */ /* 0x001fcc0000000000 */
[----:B------:R0:W3:Y:S02]  /*00b0*/  F2I.FTZ.U32.TRUNC.NTZ R3, R2 ;  /* 0x0000000200037305 */ /* 0x0000e4000021f000 */
[----:B0-----:R-:W-:Y:S01]  /*00c0*/  IMAD.MOV.U32 R2, RZ, RZ, RZ ;  /* 0x000000ffff027224 */ /* 0x001fe200078e00ff */
[----:B---3--:R-:W-:-:S05]  /*00d0*/  IADD3 R4, PT, PT, RZ, -R3, RZ ;  /* 0x80000003ff047210 */ /* 0x008fca0007ffe0ff */
[----:B------:R-:W-:Y:S01]  /*00e0*/  IMAD R7, R4, R5, RZ ;  /* 0x0000000504077224 */ /* 0x000fe200078e02ff */
[----:B-1----:R-:W-:-:S03]  /*00f0*/  IABS R4, R6 ;  /* 0x0000000600047213 */ /* 0x002fc60000000000 */
[----:B------:R-:W-:-:S06]  /*0100*/  IMAD.HI.U32 R3, R3, R7, R2 ;  /* 0x0000000703037227 */ /* 0x000fcc00078e0002 */
[----:B------:R-:W-:-:S05]  /*0110*/  IMAD.HI.U32 R3, R3, R4, RZ ;  /* 0x0000000403037227 */ /* 0x000fca00078e00ff */
[----:B------:R-:W-:-:S05]  /*0120*/  IADD3 R0, PT, PT, -R3, RZ, RZ ;  /* 0x000000ff03007210 */ /* 0x000fca0007ffe1ff */
[----:B------:R-:W-:-:S05]  /*0130*/  IMAD R0, R5, R0, R4 ;  /* 0x0000000005007224 */ /* 0x000fca00078e0204 */
[----:B------:R-:W-:-:S13]  /*0140*/  ISETP.GT.U32.AND P1, PT, R5, R0, PT ;  /* 0x000000000500720c */ /* 0x000fda0003f24070 */
[----:B------:R-:W-:Y:S01]  /*0150*/  @!P1 IMAD.IADD R0, R0, 0x1, -R5 ;  /* 0x0000000100009824 */ /* 0x000fe200078e0a05 */
[----:B------:R-:W-:Y:S02]  /*0160*/  @!P1 IADD3 R3, PT, PT, R3, 0x1, RZ ;  /* 0x0000000103039810 */ /* 0x000fe40007ffe0ff */
[----:B------:R-:W-:Y:S02]  /*0170*/  PLOP3.LUT P1, PT, PT, PT, UP0, 0x80, 0x8 ;  /* 0x000000000008781c */ /* 0x000fe40003f2f008 */
[----:B------:R-:W-:Y:S02]  /*0180*/  ISETP.GE.U32.AND P0, PT, R0, R5, PT ;  /* 0x000000050000720c */ /* 0x000fe40003f06070 */
[----:B------:R-:W-:-:S09]  /*0190*/  LOP3.LUT R0, R6, R21, RZ, 0x3c, !PT ;  /* 0x0000001506007212 */ /* 0x000fd200078e3cff */
[----:B------:R-:W-:Y:S02]  /*01a0*/  @!P1 R2UR UR5, R21 ;  /* 0x00000000150592ca */ /* 0x000fe400000e0000 */
[----:B------:R-:W-:Y:S01]  /*01b0*/  @P0 VIADD R3, R3, 0x1 ;  /* 0x0000000103030836 */ /* 0x000fe20000000000 */
[----:B------:R-:W-:-:S04]  /*01c0*/  ISETP.GE.AND P0, PT, R0, RZ, PT ;  /* 0x000000ff0000720c */ /* 0x000fc80003f06270 */
[----:B------:R-:W-:-:S13]  /*01d0*/  R2UR UR4, R3 ;  /* 0x00000000030472ca */ /* 0x000fda00000e0000 */
[----:B------:R-:W-:-:S04]  /*01e0*/  @!P0 IADD3 R0, PT, PT, RZ, -UR4, RZ ;  /* 0x80000004ff008c10 */ /* 0x000fc8000fffe0ff */
[----:B------:R-:W-:-:S09]  /*01f0*/  @!P0 R2UR UR4, R0 ;  /* 0x00000000000482ca */ /* 0x000fd200000e0000 */
[----:B------:R-:W-:-:S04]  /*0200*/  @!UP0 ULOP3.LUT UR4, URZ, UR5, URZ, 0x33, !UPT ;  /* 0x00000005ff048292 */ /* 0x000fc8000f8e33ff */
[----:B------:R-:W-:Y:S02]  /*0210*/  UIADD3 UR10, UPT, UPT, UR4, 0x1, URZ ;  /* 0x00000001040a7890 */ /* 0x000fe4000fffe0ff */
[----:B------:R-:W-:-:S04]  /*0220*/  IMAD R0, RZ, RZ, -UR4 ;  /* 0x80000004ff007e24 */ /* 0x000fc8000f8e02ff */
[----:B------:R-:W-:-:S05]  /*0230*/  IMAD R0, R21, R0, R6 ;  /* 0x0000000015007224 */ /* 0x000fca00078e0206 */
[----:B------:R-:W-:-:S13]  /*0240*/  ISETP.NE.AND P0, PT, R0, RZ, PT ;  /* 0x000000ff0000720c */ /* 0x000fda0003f05270 */
[----:B------:R-:W-:-:S05]  /*0250*/  VOTEU.ANY UP0, P0 ;  /* 0x0000000000ff7886 */ /* 0x000fca0000000100 */
[----:B------:R-:W-:-:S04]  /*0260*/  @!UP0 UIADD3 UR10, UPT, UPT, UR4, URZ, URZ ;  /* 0x000000ff040a8290 */ /* 0x000fc8000fffe0ff */
[----:B------:R-:W-:-:S09]  /*0270*/  UISETP.GE.AND UP0, UPT, UR10, 0x1, UPT ;  /* 0x000000010a00788c */ /* 0x000fd2000bf06270 */
[----:B--2---:R-:W-:Y:S05]  /*0280*/  BRA.U !UP0, `(.L_x_0) ;  /* 0x00000041086c7547 */ /* 0x004fea000b800000 */
[----:B------:R-:W0:Y:S01]  /*0290*/  S2R R9, SR_CgaCtaId ;  /* 0x0000000000097919 */ /* 0x000e220000008800 */
[C---:B------:R-:W-:Y:S01]  /*02a0*/  R2UR UR4, R21.reuse ;  /* 0x00000000150472ca */ /* 0x040fe200000e0000 */
[----:B------:R-:W-:Y:S01]  /*02b0*/  BSSY B0, `(.L_x_0) ;  /* 0x0000418000007945 */ /* 0x000fe20003800000 */
[----:B------:R-:W-:Y:S01]  /*02c0*/  MOV R0, 0x400 ;  /* 0x0000040000007802 */ /* 0x000fe20000000f00 */
[----:B------:R-:W1:Y:S01]  /*02d0*/  S2R R18, SR_TID.X ;  /* 0x0000000000127919 */ /* 0x000e620000002100 */
[----:B------:R-:W-:Y:S01]  /*02e0*/  IADD3 R17, PT, PT, R21, -0x1, RZ ;  /* 0xffffffff15117810 */ /* 0x000fe20007ffe0ff */
[----:B------:R-:W-:Y:S01]  /*02f0*/  IMAD.MOV.U32 R16, RZ, RZ, RZ ;  /* 0x000000ffff107224 */ /* 0x000fe200078e00ff */
[----:B------:R-:W2:Y:S07]  /*0300*/  S2R R19, SR_TID.Y ;  /* 0x0000000000137919 */ /* 0x000eae0000002200 */
[----:B------:R-:W-:-:S04]  /*0310*/  UISETP.LT.AND UP0, UPT, UR4, 0x1, UPT ;  /* 0x000000010400788c */ /* 0x000fc8000bf01270 */
[----:B------:R-:W-:-:S04]  /*0320*/  USEL UR4, UR4, 0x1, !UP0 ;  /* 0x0000000104047887 */ /* 0x000fc8000c000000 */
[----:B------:R-:W-:Y:S02]  /*0330*/  ULOP3.LUT UR11, UR4, 0x7, URZ, 0xc0, !UPT ;  /* 0x00000007040b7892 */ /* 0x000fe4000f8ec0ff */
[----:B------:R-:W-:Y:S02]  /*0340*/  ULOP3.LUT UR13, UR4, 0x3, URZ, 0xc0, !UPT ;  /* 0x00000003040d7892 */ /* 0x000fe4000f8ec0ff */
[----:B------:R-:W-:Y:S02]  /*0350*/  ULOP3.LUT UR14, UR4, 0x7ffffff8, URZ, 0xc0, !UPT ;  /* 0x7ffffff8040e7892 */ /* 0x000fe4000f8ec0ff */
[----:B------:R-:W-:Y:S02]  /*0360*/  ULOP3.LUT UR15, UR4, 0x1, URZ, 0xc0, !UPT ;  /* 0x00000001040f7892 */ /* 0x000fe4000f8ec0ff */
[----:B------:R-:W-:Y:S01]  /*0370*/  ULOP3.LUT UR4, UR4, 0x7ffffffc, URZ, 0xc0, !UPT ;  /* 0x7ffffffc04047892 */ /* 0x000fe2000f8ec0ff */
[----:B0-----:R-:W-:Y:S01]  /*0380*/  LEA R9, R9, R0, 0x18 ;  /* 0x0000000009097211 */ /* 0x001fe200078ec0ff */
[-C--:B------:R-:W-:Y:S01]  /*0390*/  IMAD R0, R21, R21.reuse, RZ ;  /* 0x0000001515007224 */ /* 0x080fe200078e02ff */
[----:B------:R-:W-:Y:S01]  /*03a0*/  UIADD3 UR12, UPT, UPT, UR11, -0x1, URZ ;  /* 0xffffffff0b0c7890 */ /* 0x000fe2000fffe0ff */
[----:B-1----:R-:W-:-:S03]  /*03b0*/  IMAD R10, R18, R21, R18 ;  /* 0x00000015120a7224 */ /* 0x002fc600078e0212 */
[----:B------:R-:W-:Y:S01]  /*03c0*/  LEA R13, R0, R9, 0x2 ;  /* 0x00000009000d7211 */ /* 0x000fe200078e10ff */
[----:B--2---:R-:W-:Y:S01]  /*03d0*/  IMAD R2, R19, R21, R18 ;  /* 0x0000001513027224 */ /* 0x004fe200078e0212 */
[----:B------:R-:W-:-:S03]  /*03e0*/  LEA R10, R10, R9, 0x2 ;  /* 0x000000090a0a7211 */ /* 0x000fc600078e10ff */
[----:B------:R-:W-:Y:S01]  /*03f0*/  IMAD R11, R0, 0x4, R13 ;  /* 0x00000004000b7824 */ /* 0x000fe200078e020d */
[----:B------:R-:W-:Y:S01]  /*0400*/  VIMNMX R12, PT, PT, R19, R18, !PT ;  /* 0x00000012130c7248 */ /* 0x000fe20007fe0100 */
[C---:B------:R-:W-:Y:S01]  /*0410*/  IMAD R9, R2.reuse, 0x4, R9 ;  /* 0x0000000402097824 */ /* 0x040fe200078e0209 */
[C---:B------:R-:W-:Y:S01]  /*0420*/  LEA R8, R2.reuse, R13, 0x2 ;  /* 0x0000000d02087211 */ /* 0x040fe200078e10ff */
[----:B------:R-:W-:-:S07]  /*0430*/  IMAD R7, R2, 0x4, R11 ;  /* 0x0000000402077824 */ /* 0x000fce00078e020b */
.L_x_125:
[----:B------:R-:W-:-:S13]  /*0440*/  ISETP.NE.AND P0, PT, R16, RZ, PT ;  /* 0x000000ff1000720c */ /* 0x000fda0003f05270 */
[----:B01234-:R-:W-:Y:S05]  /*0450*/  @!P0 BRA `(.L_x_1) ;  /* 0x0000001c00088947 */ /* 0x01ffea0003800000 */
[----:B------:R-:W0:Y:S01]  /*0460*/  LDCU UR5, c[0x3][URZ] ;  /* 0x00c00000ff0577ac */ /* 0x000e220008000800 */
[----:B------:R-:W-:Y:S02]  /*0470*/  HFMA2 R15, -RZ, RZ, 0, 0 ;  /* 0x00000000ff0f7431 */ /* 0x000fe400000001ff */
[----:B0-----:R-:W-:-:S07]  /*0480*/  IMAD R6, R16, UR5, R19 ;  /* 0x0000000510067c24 */ /* 0x001fce000f8e0213 */
.L_x_45:
[----:B0-----:R-:W0:Y:S01]  /*0490*/  LDCU UR5, c[0x3][URZ] ;  /* 0x00c00000ff0577ac */ /* 0x001e220008000800 */
[----:B-12---:R-:W1:Y:S01]  /*04a0*/  LDC.64 R2, c[0x0][0x380] ;  /* 0x0000e000ff027b82 */ /* 0x006e620000000a00 */
[----:B------:R-:W-:Y:S01]  /*04b0*/  ISETP.NE.AND P0, PT, R15, RZ, PT ;  /* 0x000000ff0f00720c */ /* 0x000fe20003f05270 */
[----:B------:R-:W2:Y:S01]  /*04c0*/  LDCU UR6, c[0x0][0x388] ;  /* 0x00007100ff0677ac */ /* 0x000ea20008000800 */
[----:B0--34-:R-:W-:-:S04]  /*04d0*/  IMAD.U32 R0, RZ, RZ, UR5 ;  /* 0x00000005ff007e24 */ /* 0x019fc8000f8e00ff */
[----:B------:R-:W-:Y:S01]  /*04e0*/  IMAD R5, R15, R0, R18 ;  /* 0x000000000f057224 */ /* 0x000fe200078e0212 */
[----:B--2---:R-:W-:-:S04]  /*04f0*/  MOV R4, UR6 ;  /* 0x0000000600047c02 */ /* 0x004fc80008000f00 */
[----:B------:R-:W-:-:S04]  /*0500*/  VIMNMX R21, PT, PT, R6, R5, !PT ;  /* 0x0000000506157248 */ /* 0x000fc80007fe0100 */
[-C--:B------:R-:W-:Y:S01]  /*0510*/  ISETP.GE.AND P6, PT, R21, R4.reuse, PT ;  /* 0x000000041500720c */ /* 0x080fe20003fc6270 */
[----:B------:R-:W-:-:S04]  /*0520*/  IMAD R21, R6, R4, R5 ;  /* 0x0000000406157224 */ /* 0x000fc800078e0205 */
[----:B-1----:R-:W-:-:S08]  /*0530*/  IMAD.WIDE R2, R21, 0x4, R2 ;  /* 0x0000000415027825 */ /* 0x002fd000078e0202 */
[----:B------:R-:W-:Y:S05]  /*0540*/  @P6 BRA `(.L_x_2) ;  /* 0x0000000000106947 */ /* 0x000fea0003800000 */
[----:B------:R-:W2:Y:S01]  /*0550*/  LDG.E R2, desc[UR8][R2.64] ;  /* 0x0000000802027981 */ /* 0x000ea2000c1e1900 */
[----:B------:R-:W-:Y:S05]  /*0560*/  WARPSYNC.ALL ;  /* 0x0000000000007948 */ /* 0x000fea0003800000 */
[----:B--2---:R0:W-:Y:S01]  /*0570*/  STS [R7], R2 ;  /* 0x0000000207007388 */ /* 0x0041e20000000800 */
[----:B------:R-:W-:Y:S06]  /*0580*/  BAR.SYNC.DEFER_BLOCKING 0x0 ;  /* 0x0000000000007b1d */ /* 0x000fec0000010000 */
.L_x_2:
[----:B------:R-:W-:Y:S05]  /*0590*/  @!P0 BRA `(.L_x_3) ;  /* 0x0000000800088947 */ /* 0x000fea0003800000 */
[----:B------:R-:W-:Y:S02]  /*05a0*/  IMAD R21, R15, R0, R19 ;  /* 0x000000000f157224 */ /* 0x000fe400078e0213 */
[----:B------:R-:W-:-:S07]  /*05b0*/  IMAD.MOV.U32 R23, RZ, RZ, RZ ;  /* 0x000000ffff177224 */ /* 0x000fce00078e00ff */
.L_x_11:
[----:B-1----:R-:W1:Y:S01]  /*05c0*/  LDCU UR5, c[0x3][URZ] ;  /* 0x00c00000ff0577ac */ /* 0x002e620008000800 */
[----:B--2---:R-:W2:Y:S01]  /*05d0*/  LDCU UR6, c[0x0][0x388] ;  /* 0x00007100ff0677ac */ /* 0x004ea20008000800 */
[----:B-1----:R-:W-:Y:S01]  /*05e0*/  MOV R0, UR5 ;  /* 0x0000000500007c02 */ /* 0x002fe20008000f00 */
[----:B--2---:R-:W-:-:S04]  /*05f0*/  IMAD.U32 R4, RZ, RZ, UR6 ;  /* 0x00000006ff047e24 */ /* 0x004fc8000f8e00ff */
[----:B------:R-:W-:-:S05]  /*0600*/  IMAD R27, R23, R0, R18 ;  /* 0x00000000171b7224 */ /* 0x000fca00078e0212 */
[----:B------:R-:W-:-:S04]  /*0610*/  VIMNMX R3, PT, PT, R6, R27, !PT ;  /* 0x0000001b06037248 */ /* 0x000fc80007fe0100 */
[----:B------:R-:W-:-:S13]  /*0620*/  ISETP.GE.AND P0, PT, R3, R4, PT ;  /* 0x000000040300720c */ /* 0x000fda0003f06270 */
[----:B0-----:R-:W0:Y:S01]  /*0630*/  @!P0 LDC.64 R2, c[0x0][0x380] ;  /* 0x0000e000ff028b82 */ /* 0x001e220000000a00 */
[----:B------:R-:W-:-:S04]  /*0640*/  @!P0 IMAD R25, R6, R4, R27 ;  /* 0x0000000406198224 */ /* 0x000fc800078e021b */
[----:B0-----:R-:W-:-:S06]  /*0650*/  @!P0 IMAD.WIDE R2, R25, 0x4, R2 ;  /* 0x0000000419028825 */ /* 0x001fcc00078e0202 */
[----:B------:R-:W2:Y:S01]  /*0660*/  @!P0 LDG.E R2, desc[UR8][R2.64] ;  /* 0x0000000802028981 */ /* 0x000ea2000c1e1900 */
[----:B------:R-:W-:Y:S01]  /*0670*/  VIMNMX R25, PT, PT, R21, R27, !PT ;  /* 0x0000001b15197248 */ /* 0x000fe20007fe0100 */
[----:B------:R-:W-:Y:S05]  /*0680*/  @!P0 WARPSYNC.ALL ;  /* 0x0000000000008948 */ /* 0x000fea0003800000 */
[----:B------:R-:W-:Y:S01]  /*0690*/  ISETP.GE.AND P1, PT, R25, R4, PT ;  /* 0x000000041900720c */ /* 0x000fe20003f26270 */
[----:B--2---:R0:W-:Y:S01]  /*06a0*/  @!P0 STS [R9], R2 ;  /* 0x0000000209008388 */ /* 0x0041e20000000800 */
[----:B------:R-:W-:Y:S11]  /*06b0*/  @!P0 BAR.SYNC.DEFER_BLOCKING 0x0 ;  /* 0x0000000000008b1d */ /* 0x000ff60000010000 */
[----:B------:R-:W-:Y:S05]  /*06c0*/  @P1 BRA `(.L_x_4) ;  /* 0x00000000001c1947 */ /* 0x000fea0003800000 */
[----:B0-----:R-:W0:Y:S01]  /*06d0*/  LDC.64 R2, c[0x0][0x380] ;  /* 0x0000e000ff027b82 */ /* 0x001e220000000a00 */
[----:B------:R-:W-:-:S04]  /*06e0*/  IMAD R25, R21, R4, R27 ;  /* 0x0000000415197224 */ /* 0x000fc800078e021b */
[----:B0-----:R-:W-:-:S06]  /*06f0*/  IMAD.WIDE R2, R25, 0x4, R2 ;  /* 0x0000000419027825 */ /* 0x001fcc00078e0202 */
[----:B------:R-:W2:Y:S01]  /*0700*/  LDG.E R3, desc[UR8][R2.64] ;  /* 0x0000000802037981 */ /* 0x000ea2000c1e1900 */
[----:B------:R-:W-:Y:S05]  /*0710*/  WARPSYNC.ALL ;  /* 0x0000000000007948 */ /* 0x000fea0003800000 */
[----:B--2---:R1:W-:Y:S01]  /*0720*/  STS [R8], R3 ;  /* 0x0000000308007388 */ /* 0x0043e20000000800 */
[----:B------:R-:W-:Y:S06]  /*0730*/  BAR.SYNC.DEFER_BLOCKING 0x0 ;  /* 0x0000000000007b1d */ /* 0x000fec0000010000 */
.L_x_4:
[----:B0-----:R0:W2:Y:S01]  /*0740*/  LDS R2, [R7] ;  /* 0x0000000007027984 */ /* 0x0010a20000000800 */
[----:B------:R-:W-:Y:S02]  /*0750*/  ISETP.GE.AND P0, PT, R0, 0x1, PT ;  /* 0x000000010000780c */ /* 0x000fe40003f06270 */
[----:B------:R-:W-:-:S04]  /*0760*/  IADD3 R23, PT, PT, R23, 0x1, RZ ;  /* 0x0000000117177810 */ /* 0x000fc80007ffe0ff */
[----:B------:R-:W-:-:S07]  /*0770*/  ISETP.NE.AND P1, PT, R23, R15, PT ;  /* 0x0000000f1700720c */ /* 0x000fce0003f25270 */
[----:B0-----:R-:W-:Y:S06]  /*0780*/  @!P0 BRA `(.L_x_5) ;  /* 0x00000004007c8947 */ /* 0x001fec0003800000 */
[----:B------:R-:W-:Y:S01]  /*0790*/  ISETP.GE.AND P0, PT, R0, 0x8, PT ;  /* 0x000000080000780c */ /* 0x000fe20003f06270 */
[----:B-1----:R-:W-:-:S12]  /*07a0*/  IMAD.MOV.U32 R3, RZ, RZ, RZ ;  /* 0x000000ffff037224 */ /* 0x002fd800078e00ff */
[----:B------:R-:W-:Y:S05]  /*07b0*/  @!P0 BRA `(.L_x_6) ;  /* 0x0000000000988947 */ /* 0x000fea0003800000 */
[----:B------:R-:W0:Y:S01]  /*07c0*/  S2R R14, SR_CgaCtaId ;  /* 0x00000000000e7919 */ /* 0x000e220000008800 */
[----:B------:R-:W-:Y:S01]  /*07d0*/  MOV R3, 0x400 ;  /* 0x0000040000037802 */ /* 0x000fe20000000f00 */
[----:B------:R-:W-:Y:S01]  /*07e0*/  BSSY.RECONVERGENT B1, `(.L_x_7) ;  /* 0x0000022000017945 */ /* 0x000fe20003800200 */
[----:B------:R-:W-:Y:S02]  /*07f0*/  MOV R25, RZ ;  /* 0x000000ff00197202 */ /* 0x000fe40000000f00 */
[----:B0-----:R-:W-:-:S07]  /*0800*/  LEA R3, R14, R3, 0x18 ;  /* 0x000000030e037211 */ /* 0x001fce00078ec0ff */
.L_x_8:
[-CC-:B------:R-:W-:Y:S02]  /*0810*/  IMAD R20, R18, R0.reuse, R25.reuse ;  /* 0x0000000012147224 */ /* 0x180fe400078e0219 */
[----:B------:R-:W-:Y:S02]  /*0820*/  IMAD R14, R19, R0, R25 ;  /* 0x00000000130e7224 */ /* 0x000fe400078e0219 */
[----:B------:R-:W-:Y:S01]  /*0830*/  VIADD R25, R25, 0x8 ;  /* 0x0000000819197836 */ /* 0x000fe20000000000 */
[----:B------:R-:W-:Y:S01]  /*0840*/  LEA R20, R20, R13, 0x2 ;  /* 0x0000000d14147211 */ /* 0x000fe200078e10ff */
[----:B------:R-:W-:-:S03]  /*0850*/  IMAD R14, R14, 0x4, R3 ;  /* 0x000000040e0e7824 */ /* 0x000fc600078e0203 */
[----:B------:R-:W-:Y:S01]  /*0860*/  ISETP.NE.AND P0, PT, R25, UR14, PT ;  /* 0x0000000e19007c0c */ /* 0x000fe2000bf05270 */
[----:B------:R-:W-:Y:S04]  /*0870*/  LDS R22, [R20] ;  /* 0x0000000014167984 */ /* 0x000fe80000000800 */
[----:B------:R-:W2:Y:S04]  /*0880*/  LDS R27, [R14] ;  /* 0x000000000e1b7984 */ /* 0x000ea80000000800 */
[----:B------:R-:W-:Y:S04]  /*0890*/  LDS R29, [R14+0x1c] ;  /* 0x00001c000e1d7984 */ /* 0x000fe80000000800 */
[----:B------:R-:W-:Y:S01]  /*08a0*/  LDS R24, [R20+0x1c] ;  /* 0x00001c0014187984 */ /* 0x000fe20000000800 */
[----:B--2---:R-:W-:-:S03]  /*08b0*/  FFMA R22, -R27, R22, R2 ;  /* 0x000000161b167223 */ /* 0x004fc60000000102 */
[----:B------:R-:W-:Y:S04]  /*08c0*/  LDS R27, [R14+0x4] ;  /* 0x000004000e1b7984 */ /* 0x000fe80000000800 */
[----:B------:R-:W0:Y:S02]  /*08d0*/  LDS R2, [R20+0x4] ;  /* 0x0000040014027984 */ /* 0x000e240000000800 */
[----:B0-----:R-:W-:Y:S02]  /*08e0*/  FFMA R2, -R27, R2, R22 ;  /* 0x000000021b027223 */ /* 0x001fe40000000116 */
[----:B------:R-:W-:Y:S04]  /*08f0*/  LDS R27, [R14+0x8] ;  /* 0x000008000e1b7984 */ /* 0x000fe80000000800 */
[----:B------:R-:W0:Y:S02]  /*0900*/  LDS R22, [R20+0x8] ;  /* 0x0000080014167984 */ /* 0x000e240000000800 */
[----:B0-----:R-:W-:-:S02]  /*0910*/  FFMA R2, -R27, R22, R2 ;  /* 0x000000161b027223 */ /* 0x001fc40000000102 */
        /* <DEDUP_REMOVED lines=11> */
[----:B0-----:R-:W-:-:S04]  /*09d0*/  FFMA R2, -R27, R22, R2 ;  /* 0x000000161b027223 */ /* 0x001fc80000000102 */
[----:B------:R-:W-:Y:S01]  /*09e0*/  FFMA R2, -R29, R24, R2 ;  /* 0x000000181d027223 */ /* 0x000fe20000000102 */
[----:B------:R-:W-:Y:S06]  /*09f0*/  @P0 BRA `(.L_x_8) ;  /* 0xfffffffc00840947 */ /* 0x000fec000383ffff */
[----:B------:R-:W-:Y:S05]  /*0a00*/  BSYNC.RECONVERGENT B1 ;  /* 0x0000000000017941 */ /* 0x000fea0003800200 */
.L_x_7:
[----:B------:R-:W-:-:S07]  /*0a10*/  MOV R3, UR14 ;  /* 0x0000000e00037c02 */ /* 0x000fce0008000f00 */
.L_x_6:
[----:B------:R-:W-:-:S09]  /*0a20*/  UISETP.NE.AND UP0, UPT, UR11, URZ, UPT ;  /* 0x000000ff0b00728c */ /* 0x000fd2000bf05270 */
[----:B------:R-:W-:Y:S05]  /*0a30*/  BRA.U !UP0, `(.L_x_5) ;  /* 0x0000000108d07547 */ /* 0x000fea000b800000 */
[----:B------:R-:W-:Y:S02]  /*0a40*/  UISETP.GE.U32.AND UP0, UPT, UR12, 0x3, UPT ;  /* 0x000000030c00788c */ /* 0x000fe4000bf06070 */
[----:B------:R-:W-:-:S07]  /*0a50*/  UISETP.NE.AND UP1, UPT, UR13, URZ, UPT ;  /* 0x000000ff0d00728c */ /* 0x000fce000bf25270 */
[----:B------:R-:W-:Y:S05]  /*0a60*/  BRA.U !UP0, `(.L_x_9) ;  /* 0x0000000108507547 */ /* 0x000fea000b800000 */
[----:B------:R-:W0:Y:S01]  /*0a70*/  S2UR UR6, SR_CgaCtaId ;  /* 0x00000000000679c3 */ /* 0x000e220000008800 */
[----:B------:R-:W-:Y:S01]  /*0a80*/  UMOV UR5, 0x400 ;  /* 0x0000040000057882 */ /* 0x000fe20000000000 */
[-CC-:B------:R-:W-:Y:S02]  /*0a90*/  IMAD R20, R19, R0.reuse, R3.reuse ;  /* 0x0000000013147224 */ /* 0x180fe400078e0203 */
[----:B------:R-:W-:Y:S01]  /*0aa0*/  IMAD R14, R18, R0, R3 ;  /* 0x00000000120e7224 */ /* 0x000fe200078e0203 */
[----:B------:R-:W-:-:S03]  /*0ab0*/  IADD3 R3, PT, PT, R3, 0x4, RZ ;  /* 0x0000000403037810 */ /* 0x000fc60007ffe0ff */
[----:B------:R-:W-:-:S05]  /*0ac0*/  IMAD R14, R14, 0x4, R13 ;  /* 0x000000040e0e7824 */ /* 0x000fca00078e020d */
[----:B------:R-:W-:Y:S04]  /*0ad0*/  LDS R22, [R14] ;  /* 0x000000000e167984 */ /* 0x000fe80000000800 */
[----:B------:R-:W-:Y:S04]  /*0ae0*/  LDS R24, [R14+0x8] ;  /* 0x000008000e187984 */ /* 0x000fe80000000800 */
[----:B------:R-:W-:Y:S01]  /*0af0*/  LDS R26, [R14+0xc] ;  /* 0x00000c000e1a7984 */ /* 0x000fe20000000800 */
[----:B0-----:R-:W-:-:S06]  /*0b00*/  ULEA UR5, UR6, UR5, 0x18 ;  /* 0x0000000506057291 */ /* 0x001fcc000f8ec0ff */
[----:B------:R-:W-:-:S05]  /*0b10*/  LEA R20, R20, UR5, 0x2 ;  /* 0x0000000514147c11 */ /* 0x000fca000f8e10ff */
[----:B------:R-:W2:Y:S04]  /*0b20*/  LDS R25, [R20] ;  /* 0x0000000014197984 */ /* 0x000ea80000000800 */
[----:B------:R-:W-:Y:S04]  /*0b30*/  LDS R27, [R20+0x8] ;  /* 0x00000800141b7984 */ /* 0x000fe80000000800 */
[----:B------:R-:W-:Y:S01]  /*0b40*/  LDS R29, [R20+0xc] ;  /* 0x00000c00141d7984 */ /* 0x000fe20000000800 */
[----:B--2---:R-:W-:-:S03]  /*0b50*/  FFMA R22, -R25, R22, R2 ;  /* 0x0000001619167223 */ /* 0x004fc60000000102 */
[----:B------:R-:W-:Y:S04]  /*0b60*/  LDS R2, [R14+0x4] ;  /* 0x000004000e027984 */ /* 0x000fe80000000800 */
[----:B------:R-:W0:Y:S02]  /*0b70*/  LDS R25, [R20+0x4] ;  /* 0x0000040014197984 */ /* 0x000e240000000800 */
[----:B0-----:R-:W-:-:S04]  /*0b80*/  FFMA R2, -R25, R2, R22 ;  /* 0x0000000219027223 */ /* 0x001fc80000000116 */
[----:B------:R-:W-:-:S04]  /*0b90*/  FFMA R2, -R27, R24, R2 ;  /* 0x000000181b027223 */ /* 0x000fc80000000102 */
[----:B------:R-:W-:-:S07]  /*0ba0*/  FFMA R2, -R29, R26, R2 ;  /* 0x0000001a1d027223 */ /* 0x000fce0000000102 */
.L_x_9:
[----:B------:R-:W-:Y:S05]  /*0bb0*/  BRA.U !UP1, `(.L_x_5) ;  /* 0x0000000109707547 */ /* 0x000fea000b800000 */
[----:B------:R-:W-:Y:S02]  /*0bc0*/  UISETP.NE.AND UP0, UPT, UR13, 0x1, UPT ;  /* 0x000000010d00788c */ /* 0x000fe4000bf05270 */
        /* <DEDUP_REMOVED lines=9> */
[----:B------:R-:W-:Y:S01]  /*0c60*/  LDS R24, [R20+0x4] ;  /* 0x0000040014187984 */ /* 0x000fe20000000800 */
[----:B0-----:R-:W-:-:S06]  /*0c70*/  ULEA UR5, UR6, UR5, 0x18 ;  /* 0x0000000506057291 */ /* 0x001fcc000f8ec0ff */
[----:B------:R-:W-:-:S05]  /*0c80*/  LEA R14, R14, UR5, 0x2 ;  /* 0x000000050e0e7c11 */ /* 0x000fca000f8e10ff */
[----:B------:R-:W2:Y:S04]  /*0c90*/  LDS R25, [R14] ;  /* 0x000000000e197984 */ /* 0x000ea80000000800 */
[----:B------:R-:W0:Y:S01]  /*0ca0*/  LDS R27, [R14+0x4] ;  /* 0x000004000e1b7984 */ /* 0x000e220000000800 */
[----:B--2---:R-:W-:-:S04]  /*0cb0*/  FFMA R2, -R25, R22, R2 ;  /* 0x0000001619027223 */ /* 0x004fc80000000102 */
[----:B0-----:R-:W-:-:S07]  /*0cc0*/  FFMA R2, -R27, R24, R2 ;  /* 0x000000181b027223 */ /* 0x001fce0000000102 */
.L_x_10:
[----:B------:R-:W-:Y:S05]  /*0cd0*/  BRA.U !UP1, `(.L_x_5) ;  /* 0x0000000109287547 */ /* 0x000fea000b800000 */
[----:B------:R-:W0:Y:S01]  /*0ce0*/  S2UR UR6, SR_CgaCtaId ;  /* 0x00000000000679c3 */ /* 0x000e220000008800 */
[----:B------:R-:W-:Y:S01]  /*0cf0*/  UMOV UR5, 0x400 ;  /* 0x0000040000057882 */ /* 0x000fe20000000000 */
[-CC-:B------:R-:W-:Y:S02]  /*0d00*/  IMAD R14, R18, R0.reuse, R3.reuse ;  /* 0x00000000120e7224 */ /* 0x180fe400078e0203 */
[----:B------:R-:W-:Y:S02]  /*0d10*/  IMAD R3, R19, R0, R3 ;  /* 0x0000000013037224 */ /* 0x000fe400078e0203 */
[----:B------:R-:W-:-:S06]  /*0d20*/  IMAD R14, R14, 0x4, R13 ;  /* 0x000000040e0e7824 */ /* 0x000fcc00078e020d */
[----:B------:R-:W-:Y:S01]  /*0d30*/  LDS R14, [R14] ;  /* 0x000000000e0e7984 */ /* 0x000fe20000000800 */
[----:B0-----:R-:W-:-:S06]  /*0d40*/  ULEA UR5, UR6, UR5, 0x18 ;  /* 0x0000000506057291 */ /* 0x001fcc000f8ec0ff */
[----:B------:R-:W-:-:S06]  /*0d50*/  LEA R3, R3, UR5, 0x2 ;  /* 0x0000000503037c11 */ /* 0x000fcc000f8e10ff */
[----:B------:R-:W2:Y:S02]  /*0d60*/  LDS R3, [R3] ;  /* 0x0000000003037984 */ /* 0x000ea40000000800 */
[----:B--2---:R-:W-:-:S07]  /*0d70*/  FFMA R2, -R3, R14, R2 ;  /* 0x0000000e03027223 */ /* 0x004fce0000000102 */
.L_x_5:
[----:B--2---:R2:W-:Y:S01]  /*0d80*/  STS [R7], R2 ;  /* 0x0000000207007388 */ /* 0x0045e20000000800 */
[----:B------:R-:W-:Y:S05]  /*0d90*/  WARPSYNC.ALL ;  /* 0x0000000000007948 */ /* 0x000fea0003800000 */
[----:B------:R-:W-:Y:S06]  /*0da0*/  BAR.SYNC.DEFER_BLOCKING 0x0 ;  /* 0x0000000000007b1d */ /* 0x000fec0000010000 */
[----:B------:R-:W-:Y:S05]  /*0db0*/  @P1 BRA `(.L_x_11) ;  /* 0xfffffff800001947 */ /* 0x000fea000383ffff */
.L_x_3:
[----:B------:R-:W-:-:S05]  /*0dc0*/  IMAD R14, R15, R0, R19 ;  /* 0x000000000f0e7224 */ /* 0x000fca00078e0213 */
[----:B-1----:R-:W-:-:S04]  /*0dd0*/  VIMNMX R3, PT, PT, R5, R14, !PT ;  /* 0x0000000e05037248 */ /* 0x002fc80007fe0100 */
[----:B------:R-:W-:-:S13]  /*0de0*/  ISETP.GE.AND P0, PT, R3, R4, PT ;  /* 0x000000040300720c */ /* 0x000fda0003f06270 */
[----:B------:R-:W-:Y:S05]  /*0df0*/  @P0 BRA `(.L_x_12) ;  /* 0x0000000000300947 */ /* 0x000fea0003800000 */
[----:B------:R-:W-:Y:S01]  /*0e00*/  ISETP.GT.U32.AND P0, PT, R18, R19, PT ;  /* 0x000000131200720c */ /* 0x000fe20003f04070 */
[----:B------:R-:W-:Y:S01]  /*0e10*/  BSSY.RECONVERGENT B1, `(.L_x_13) ;  /* 0x0000007000017945 */ /* 0x000fe20003800200 */
[----:B0-2---:R-:W-:-:S11]  /*0e20*/  HFMA2 R2, -RZ, RZ, 0, 0 ;  /* 0x00000000ff027431 */ /* 0x005fd600000001ff */
[----:B------:R-:W-:Y:S05]  /*0e30*/  @P0 BRA `(.L_x_14) ;  /* 0x0000000000100947 */ /* 0x000fea0003800000 */
[----:B------:R-:W0:Y:S01]  /*0e40*/  LDC.64 R2, c[0x0][0x380] ;  /* 0x0000e000ff027b82 */ /* 0x000e220000000a00 */
[----:B------:R-:W-:-:S04]  /*0e50*/  IMAD R5, R14, R4, R5 ;  /* 0x000000040e057224 */ /* 0x000fc800078e0205 */
[----:B0-----:R-:W-:-:S06]  /*0e60*/  IMAD.WIDE R2, R5, 0x4, R2 ;  /* 0x0000000405027825 */ /* 0x001fcc00078e0202 */
[----:B------:R0:W5:Y:S02]  /*0e70*/  LDG.E R2, desc[UR8][R2.64] ;  /* 0x0000000802027981 */ /* 0x000164000c1e1900 */
.L_x_14:
[----:B------:R-:W-:Y:S05]  /*0e80*/  BSYNC.RECONVERGENT B1 ;  /* 0x0000000000017941 */ /* 0x000fea0003800200 */
.L_x_13:
[----:B-----5:R1:W-:Y:S01]  /*0e90*/  STS [R9], R2 ;  /* 0x0000000209007388 */ /* 0x0203e20000000800 */
[----:B------:R-:W-:Y:S05]  /*0ea0*/  WARPSYNC.ALL ;  /* 0x0000000000007948 */ /* 0x000fea0003800000 */
[----:B------:R-:W-:Y:S06]  /*0eb0*/  BAR.SYNC.DEFER_BLOCKING 0x0 ;  /* 0x0000000000007b1d */ /* 0x000fec0000010000 */
.L_x_12:
[----:B------:R-:W-:-:S13]  /*0ec0*/  ISETP.GE.AND P0, PT, R0, 0x1, PT ;  /* 0x000000010000780c */ /* 0x000fda0003f06270 */
[----:B------:R-:W-:Y:S05]  /*0ed0*/  @!P0 BRA `(.L_x_15) ;  /* 0x0000001000288947 */ /* 0x000fea0003800000 */
[----:B------:R-:W-:Y:S01]  /*0ee0*/  ISETP.GE.AND P0, PT, R0, 0x4, PT ;  /* 0x000000040000780c */ /* 0x000fe20003f06270 */
[----:B------:R-:W-:-:S12]  /*0ef0*/  IMAD.MOV.U32 R14, RZ, RZ, RZ ;  /* 0x000000ffff0e7224 */ /* 0x000fd800078e00ff */
[----:B------:R-:W-:Y:S05]  /*0f00*/  @!P0 BRA `(.L_x_16) ;  /* 0x0000000800508947 */ /* 0x000fea0003800000 */
[----:B------:R-:W-:-:S07]  /*0f10*/  MOV R14, RZ ;  /* 0x000000ff000e7202 */ /* 0x000fce0000000f00 */
.L_x_32:
[----:B0-----:R-:W0:Y:S01]  /*0f20*/  LDC R3, c[0x3][RZ] ;  /* 0x00c00000ff037b82 */ /* 0x001e220000000800 */
[----:B------:R-:W-:Y:S01]  /*0f30*/  ISETP.NE.AND P4, PT, R18, RZ, PT ;  /* 0x000000ff1200720c */ /* 0x000fe20003f85270 */
[----:B0--3--:R-:W-:-:S04]  /*0f40*/  IMAD R0, R19, R3, R14 ;  /* 0x0000000313007224 */ /* 0x009fc800078e020e */
[----:B------:R-:W-:-:S08]  /*0f50*/  IMAD R5, R0, 0x4, R11 ;  /* 0x0000000400057824 */ /* 0x000fd000078e020b */
[----:B------:R-:W-:Y:S05]  /*0f60*/  @P4 BRA `(.L_x_17) ;  /* 0x0000000000544947 */ /* 0x000fea0003800000 */
[----:B------:R-:W0:Y:S01]  /*0f70*/  S2UR UR6, SR_CgaCtaId ;  /* 0x00000000000679c3 */ /* 0x000e220000008800 */
[----:B------:R-:W-:Y:S01]  /*0f80*/  UMOV UR5, 0x400 ;  /* 0x0000040000057882 */ /* 0x000fe20000000000 */
[----:B------:R-:W-:Y:S01]  /*0f90*/  IMAD R0, R14, R3, R14 ;  /* 0x000000030e007224 */ /* 0x000fe200078e020e */
[----:B------:R-:W-:Y:S01]  /*0fa0*/  BSSY.RECONVERGENT B3, `(.L_x_18) ;  /* 0x0000010000037945 */ /* 0x000fe20003800200 */
[----:B0-----:R-:W-:-:S06]  /*0fb0*/  ULEA UR5, UR6, UR5, 0x18 ;  /* 0x0000000506057291 */ /* 0x001fcc000f8ec0ff */
[----:B-12---:R-:W-:Y:S02]  /*0fc0*/  LEA R2, R0, UR5, 0x2 ;  /* 0x0000000500027c11 */ /* 0x006fe4000f8e10ff */
[----:B------:R-:W-:Y:S04]  /*0fd0*/  LDS R0, [R5] ;  /* 0x0000000005007984 */ /* 0x000fe80000000800 */
[----:B------:R-:W0:Y:S02]  /*0fe0*/  LDS R24, [R2] ;  /* 0x0000000002187984 */ /* 0x000e240000000800 */
[----:B0-----:R-:W0:Y:S08]  /*0ff0*/  MUFU.RCP R3, R24 ;  /* 0x0000001800037308 */ /* 0x001e300000001000 */
[----:B------:R-:W1:Y:S01]  /*1000*/  FCHK P0, R0, R24 ;  /* 0x0000001800007302 */ /* 0x000e620000000000 */
[----:B0-----:R-:W-:-:S04]  /*1010*/  FFMA R4, -R24, R3, 1 ;  /* 0x3f80000018047423 */ /* 0x001fc80000000103 */
[----:B------:R-:W-:-:S04]  /*1020*/  FFMA R3, R3, R4, R3 ;  /* 0x0000000403037223 */ /* 0x000fc80000000003 */
[----:B------:R-:W-:-:S04]  /*1030*/  FFMA R4, R0, R3, RZ ;  /* 0x0000000300047223 */ /* 0x000fc800000000ff */
[----:B------:R-:W-:-:S04]  /*1040*/  FFMA R20, -R24, R4, R0 ;  /* 0x0000000418147223 */ /* 0x000fc80000000100 */
[----:B------:R-:W-:Y:S01]  /*1050*/  FFMA R4, R3, R20, R4 ;  /* 0x0000001403047223 */ /* 0x000fe20000000004 */
[----:B-1----:R-:W-:Y:S06]  /*1060*/  @!P0 BRA `(.L_x_19) ;  /* 0x00000000000c8947 */ /* 0x002fec0003800000 */
[----:B------:R-:W-:-:S07]  /*1070*/  MOV R20, 0x1090 ;  /* 0x0000109000147802 */ /* 0x000fce0000000f00 */
[----:B------:R-:W-:Y:S05]  /*1080*/  CALL.REL.NOINC `($__internal_1_$__cuda_sm3x_div_rn_noftz_f32_slowpath) ;  /* 0x0000003c00647944 */ /* 0x000fea0003c00000 */
[----:B------:R-:W-:-:S07]  /*1090*/  MOV R4, R0 ;  /* 0x0000000000047202 */ /* 0x000fce0000000f00 */
.L_x_19:
[----:B------:R-:W-:Y:S05]  /*10a0*/  BSYNC.RECONVERGENT B3 ;  /* 0x0000000000037941 */ /* 0x000fea0003800200 */
.L_x_18:
[----:B------:R0:W-:Y:S02]  /*10b0*/  STS [R5], R4 ;  /* 0x0000000405007388 */ /* 0x0001e40000000800 */
.L_x_17:
[----:B------:R-:W-:Y:S05]  /*10c0*/  WARPSYNC.ALL ;  /* 0x0000000000007948 */ /* 0x000fea0003800000 */
[C---:B------:R-:W-:Y:S01]  /*10d0*/  ISETP.GE.AND P5, PT, R18.reuse, R17, PT ;  /* 0x000000111200720c */ /* 0x040fe20003fa6270 */
[----:B------:R-:W3:Y:S01]  /*10e0*/  S2UR UR6, SR_CgaCtaId ;  /* 0x00000000000679c3 */ /* 0x000ee20000008800 */
[----:B------:R-:W0:Y:S07]  /*10f0*/  LDCU UR16, c[0x3][URZ] ;  /* 0x00c00000ff1077ac */ /* 0x000e2e0008000800 */
[----:B------:R-:W-:Y:S01]  /*1100*/  BAR.SYNC.DEFER_BLOCKING 0x0 ;  /* 0x0000000000007b1d */ /* 0x000fe20000010000 */
[----:B------:R-:W-:-:S05]  /*1110*/  ISETP.LE.U32.OR P0, PT, R18, R14, P5 ;  /* 0x0000000e1200720c */ /* 0x000fca0002f03470 */
[----:B------:R-:W-:Y:S01]  /*1120*/  UMOV UR5, 0x400 ;  /* 0x0000040000057882 */ /* 0x000fe20000000000 */
[----:B------:R-:W-:Y:S01]  /*1130*/  BSSY.RECONVERGENT B3, `(.L_x_20) ;  /* 0x000001f000037945 */ /* 0x000fe20003800200 */
[----:B0-----:R-:W-:Y:S01]  /*1140*/  IMAD R4, R18, UR16, R14 ;  /* 0x0000001012047c24 */ /* 0x001fe2000f8e020e */
[----:B---3--:R-:W-:-:S05]  /*1150*/  ULEA UR5, UR6, UR5, 0x18 ;  /* 0x0000000506057291 */ /* 0x008fca000f8ec0ff */
[----:B------:R-:W-:Y:S01]  /*1160*/  @!P0 LDS R0, [R5] ;  /* 0x0000000005008984 */ /* 0x000fe20000000800 */
[----:B------:R-:W-:-:S03]  /*1170*/  LEA R4, R4, UR5, 0x2 ;  /* 0x0000000504047c11 */ /* 0x000fc6000f8e10ff */
[----:B------:R-:W-:Y:S04]  /*1180*/  @!P0 LDS R21, [R7] ;  /* 0x0000000007158984 */ /* 0x000fe80000000800 */
[----:B------:R-:W0:Y:S02]  /*1190*/  @!P0 LDS R3, [R4] ;  /* 0x0000000004038984 */ /* 0x000e240000000800 */
[----:B0-----:R-:W-:Y:S01]  /*11a0*/  @!P0 FFMA R0, -R0, R3, R21 ;  /* 0x0000000300008223 */ /* 0x001fe20000000115 */
[----:B------:R-:W-:-:S04]  /*11b0*/  VIADD R3, R14, 0x1 ;  /* 0x000000010e037836 */ /* 0x000fc80000000000 */
[----:B------:R0:W-:Y:S01]  /*11c0*/  @!P0 STS [R7], R0 ;  /* 0x0000000007008388 */ /* 0x0001e20000000800 */
[----:B------:R-:W-:Y:S06]  /*11d0*/  BAR.SYNC.DEFER_BLOCKING 0x0 ;  /* 0x0000000000007b1d */ /* 0x000fec0000010000 */
[----:B------:R-:W-:Y:S05]  /*11e0*/  @P4 BRA `(.L_x_21) ;  /* 0x00000000004c4947 */ /* 0x000fea0003800000 */
[----:B0-----:R-:W-:Y:S01]  /*11f0*/  IMAD R0, R3, UR16, R14 ;  /* 0x0000001003007c24 */ /* 0x001fe2000f8e020e */
[----:B------:R-:W-:Y:S04]  /*1200*/  BSSY.RECONVERGENT B4, `(.L_x_22) ;  /* 0x0000010000047945 */ /* 0x000fe80003800200 */
[----:B-12---:R-:W-:Y:S02]  /*1210*/  LEA R2, R0, UR5, 0x2 ;  /* 0x0000000500027c11 */ /* 0x006fe4000f8e10ff */
[----:B------:R-:W-:Y:S04]  /*1220*/  LDS R0, [R5+0x4] ;  /* 0x0000040005007984 */ /* 0x000fe80000000800 */
[----:B------:R-:W0:Y:S02]  /*1230*/  LDS R23, [R2+0x4] ;  /* 0x0000040002177984 */ /* 0x000e240000000800 */
        /* <DEDUP_REMOVED lines=8> */
[----:B------:R-:W-:Y:S02]  /*12c0*/  MOV R24, R23 ;  /* 0x0000001700187202 */ /* 0x000fe40000000f00 */
[----:B------:R-:W-:-:S07]  /*12d0*/  MOV R20, 0x12f0 ;  /* 0x000012f000147802 */ /* 0x000fce0000000f00 */
[----:B------:R-:W-:Y:S05]  /*12e0*/  CALL.REL.NOINC `($__internal_1_$__cuda_sm3x_div_rn_noftz_f32_slowpath) ;  /* 0x0000003800cc7944 */ /* 0x000fea0003c00000 */
[----:B------:R-:W-:-:S07]  /*12f0*/  IMAD.MOV.U32 R20, RZ, RZ, R0 ;  /* 0x000000ffff147224 */ /* 0x000fce00078e0000 */
.L_x_23:
[----:B------:R-:W-:Y:S05]  /*1300*/  BSYNC.RECONVERGENT B4 ;  /* 0x0000000000047941 */ /* 0x000fea0003800200 */
.L_x_22:
[----:B------:R3:W-:Y:S02]  /*1310*/  STS [R5+0x4], R20 ;  /* 0x0000041405007388 */ /* 0x0007e40000000800 */
.L_x_21:
[----:B------:R-:W-:Y:S05]  /*1320*/  BSYNC.RECONVERGENT B3 ;  /* 0x0000000000037941 */ /* 0x000fea0003800200 */
.L_x_20:
[----:B------:R-:W-:Y:S01]  /*1330*/  BAR.SYNC.DEFER_BLOCKING 0x0 ;  /* 0x0000000000007b1d */ /* 0x000fe20000010000 */
[----:B------:R-:W-:-:S05]  /*1340*/  ISETP.LE.U32.OR P5, PT, R18, R3, P5 ;  /* 0x000000031200720c */ /* 0x000fca0002fa3470 */
[----:B------:R-:W-:Y:S08]  /*1350*/  BSSY.RECONVERGENT B3, `(.L_x_24) ;  /* 0x000001f000037945 */ /* 0x000ff00003800200 */
[----:B0-----:R-:W-:Y:S04]  /*1360*/  @!P5 LDS R0, [R5+0x4] ;  /* 0x000004000500d984 */ /* 0x001fe80000000800 */
[----:B------:R-:W-:Y:S04]  /*1370*/  @!P5 LDS R3, [R4+0x4] ;  /* 0x000004000403d984 */ /* 0x000fe80000000800 */
[----:B------:R-:W0:Y:S02]  /*1380*/  @!P5 LDS R21, [R7] ;  /* 0x000000000715d984 */ /* 0x000e240000000800 */
[----:B0-----:R-:W-:Y:S01]  /*1390*/  @!P5 FFMA R0, -R0, R3, R21 ;  /* 0x000000030000d223 */ /* 0x001fe20000000115 */
[----:B------:R-:W-:-:S04]  /*13a0*/  IADD3 R3, PT, PT, R14, 0x2, RZ ;  /* 0x000000020e037810 */ /* 0x000fc80007ffe0ff */
[----:B------:R0:W-:Y:S01]  /*13b0*/  @!P5 STS [R7], R0 ;  /* 0x000000000700d388 */ /* 0x0001e20000000800 */
[----:B------:R-:W-:Y:S06]  /*13c0*/  BAR.SYNC.DEFER_BLOCKING 0x0 ;  /* 0x0000000000007b1d */ /* 0x000fec0000010000 */
[----:B------:R-:W-:Y:S05]  /*13d0*/  @P4 BRA `(.L_x_25) ;  /* 0x0000000000584947 */ /* 0x000fea0003800000 */
[----:B------:R-:W4:Y:S01]  /*13e0*/  S2UR UR6, SR_CgaCtaId ;  /* 0x00000000000679c3 */ /* 0x000f220000008800 */
[----:B------:R-:W-:Y:S01]  /*13f0*/  UMOV UR5, 0x400 ;  /* 0x0000040000057882 */ /* 0x000fe20000000000 */
[----:B0-----:R-:W-:Y:S01]  /*1400*/  IMAD R0, R3, UR16, R14 ;  /* 0x0000001003007c24 */ /* 0x001fe2000f8e020e */
[----:B------:R-:W-:Y:S01]  /*1410*/  BSSY.RECONVERGENT B4, `(.L_x_26) ;  /* 0x0000011000047945 */ /* 0x000fe20003800200 */
[----:B----4-:R-:W-:-:S06]  /*1420*/  ULEA UR5, UR6, UR5, 0x18 ;  /* 0x0000000506057291 */ /* 0x010fcc000f8ec0ff */
[----:B-12---:R-:W-:Y:S02]  /*1430*/  LEA R2, R0, UR5, 0x2 ;  /* 0x0000000500027c11 */ /* 0x006fe4000f8e10ff */
[----:B------:R-:W-:Y:S04]  /*1440*/  LDS R0, [R5+0x8] ;  /* 0x0000080005007984 */ /* 0x000fe80000000800 */
[----:B------:R-:W3:Y:S02]  /*1450*/  LDS R23, [R2+0x8] ;  /* 0x0000080002177984 */ /* 0x000ee40000000800 */
[----:B---3--:R-:W0:Y:S08]  /*1460*/  MUFU.RCP R20, R23 ;  /* 0x0000001700147308 */ /* 0x008e300000001000 */
[----:B------:R-:W1:Y:S01]  /*1470*/  FCHK P0, R0, R23 ;  /* 0x0000001700007302 */ /* 0x000e620000000000 */
[----:B0-----:R-:W-:-:S04]  /*1480*/  FFMA R21, -R23, R20, 1 ;  /* 0x3f80000017157423 */ /* 0x001fc80000000114 */
[----:B------:R-:W-:-:S04]  /*1490*/  FFMA R21, R20, R21, R20 ;  /* 0x0000001514157223 */ /* 0x000fc80000000014 */
[----:B------:R-:W-:-:S04]  /*14a0*/  FFMA R20, R0, R21, RZ ;  /* 0x0000001500147223 */ /* 0x000fc800000000ff */
[----:B------:R-:W-:-:S04]  /*14b0*/  FFMA R22, -R23, R20, R0 ;  /* 0x0000001417167223 */ /* 0x000fc80000000100 */
[----:B------:R-:W-:Y:S01]  /*14c0*/  FFMA R20, R21, R22, R20 ;  /* 0x0000001615147223 */ /* 0x000fe20000000014 */
[----:B-1----:R-:W-:Y:S06]  /*14d0*/  @!P0 BRA `(.L_x_27) ;  /* 0x0000000000108947 */ /* 0x002fec0003800000 */
[----:B------:R-:W-:Y:S01]  /*14e0*/  IMAD.MOV.U32 R24, RZ, RZ, R23 ;  /* 0x000000ffff187224 */ /* 0x000fe200078e0017 */
[----:B------:R-:W-:-:S07]  /*14f0*/  MOV R20, 0x1510 ;  /* 0x0000151000147802 */ /* 0x000fce0000000f00 */
[----:B------:R-:W-:Y:S05]  /*1500*/  CALL.REL.NOINC `($__internal_1_$__cuda_sm3x_div_rn_noftz_f32_slowpath) ;  /* 0x0000003800447944 */ /* 0x000fea0003c00000 */
[----:B------:R-:W-:-:S07]  /*1510*/  MOV R20, R0 ;  /* 0x0000000000147202 */ /* 0x000fce0000000f00 */
.L_x_27:
[----:B------:R-:W-:Y:S05]  /*1520*/  BSYNC.RECONVERGENT B4 ;  /* 0x0000000000047941 */ /* 0x000fea0003800200 */
.L_x_26:
[----:B------:R4:W-:Y:S02]  /*1530*/  STS [R5+0x8], R20 ;  /* 0x0000081405007388 */ /* 0x0009e40000000800 */
.L_x_25:
[----:B------:R-:W-:Y:S05]  /*1540*/  BSYNC.RECONVERGENT B3 ;  /* 0x0000000000037941 */ /* 0x000fea0003800200 */
.L_x_24:
[----:B------:R-:W-:Y:S01]  /*1550*/  BAR.SYNC.DEFER_BLOCKING 0x0 ;  /* 0x0000000000007b1d */ /* 0x000fe20000010000 */
[----:B------:R-:W-:-:S04]  /*1560*/  ISETP.GE.AND P4, PT, R18, R17, PT ;  /* 0x000000111200720c */ /* 0x000fc80003f86270 */
[----:B------:R-:W-:Y:S01]  /*1570*/  ISETP.LE.U32.OR P0, PT, R18, R3, P4 ;  /* 0x000000031200720c */ /* 0x000fe20002703470 */
[----:B------:R-:W-:-:S12]  /*1580*/  BSSY.RECONVERGENT B3, `(.L_x_28) ;  /* 0x0000020000037945 */ /* 0x000fd80003800200 */
[----:B0-----:R-:W-:Y:S04]  /*1590*/  @!P0 LDS R0, [R5+0x8] ;  /* 0x0000080005008984 */ /* 0x001fe80000000800 */
[----:B------:R-:W-:Y:S04]  /*15a0*/  @!P0 LDS R3, [R4+0x8] ;  /* 0x0000080004038984 */ /* 0x000fe80000000800 */
[----:B------:R-:W0:Y:S02]  /*15b0*/  @!P0 LDS R21, [R7] ;  /* 0x0000000007158984 */ /* 0x000e240000000800 */
[----:B0-----:R-:W-:Y:S01]  /*15c0*/  @!P0 FFMA R0, -R0, R3, R21 ;  /* 0x0000000300008223 */ /* 0x001fe20000000115 */
[----:B------:R-:W-:-:S04]  /*15d0*/  VIADD R3, R14, 0x3 ;  /* 0x000000030e037836 */ /* 0x000fc80000000000 */
[----:B------:R0:W-:Y:S01]  /*15e0*/  @!P0 STS [R7], R0 ;  /* 0x0000000007008388 */ /* 0x0001e20000000800 */
[----:B------:R-:W-:Y:S01]  /*15f0*/  BAR.SYNC.DEFER_BLOCKING 0x0 ;  /* 0x0000000000007b1d */ /* 0x000fe20000010000 */
[----:B------:R-:W-:-:S13]  /*1600*/  ISETP.NE.AND P0, PT, R18, RZ, PT ;  /* 0x000000ff1200720c */ /* 0x000fda0003f05270 */
[----:B0-----:R-:W-:Y:S05]  /*1610*/  @P0 BRA `(.L_x_29) ;  /* 0x0000000000580947 */ /* 0x001fea0003800000 */
[----:B------:R-:W0:Y:S01]  /*1620*/  S2UR UR6, SR_CgaCtaId ;  /* 0x00000000000679c3 */ /* 0x000e220000008800 */
[----:B------:R-:W-:Y:S01]  /*1630*/  UMOV UR5, 0x400 ;  /* 0x0000040000057882 */ /* 0x000fe20000000000 */
[----:B------:R-:W-:Y:S01]  /*1640*/  IMAD R0, R3, UR16, R14 ;  /* 0x0000001003007c24 */ /* 0x000fe2000f8e020e */
[----:B------:R-:W-:Y:S01]  /*1650*/  BSSY.RECONVERGENT B4, `(.L_x_30) ;  /* 0x0000011000047945 */ /* 0x000fe20003800200 */
[----:B0-----:R-:W-:-:S06]  /*1660*/  ULEA UR5, UR6, UR5, 0x18 ;  /* 0x0000000506057291 */ /* 0x001fcc000f8ec0ff */
[----:B-12---:R-:W-:Y:S02]  /*1670*/  LEA R2, R0, UR5, 0x2 ;  /* 0x0000000500027c11 */ /* 0x006fe4000f8e10ff */
[----:B------:R-:W-:Y:S04]  /*1680*/  LDS R0, [R5+0xc] ;  /* 0x00000c0005007984 */ /* 0x000fe80000000800 */
[----:B------:R-:W3:Y:S02]  /*1690*/  LDS R23, [R2+0xc] ;  /* 0x00000c0002177984 */ /* 0x000ee40000000800 */
[----:B---34-:R-:W0:Y:S08]  /*16a0*/  MUFU.RCP R20, R23 ;  /* 0x0000001700147308 */ /* 0x018e300000001000 */
        /* <DEDUP_REMOVED lines=11> */
.L_x_31:
[----:B------:R-:W-:Y:S05]  /*1760*/  BSYNC.RECONVERGENT B4 ;  /* 0x0000000000047941 */ /* 0x000fea0003800200 */
.L_x_30:
[----:B------:R0:W-:Y:S02]  /*1770*/  STS [R5+0xc], R20 ;  /* 0x00000c1405007388 */ /* 0x0001e40000000800 */
.L_x_29:
[----:B------:R-:W-:Y:S05]  /*1780*/  BSYNC.RECONVERGENT B3 ;  /* 0x0000000000037941 */ /* 0x000fea0003800200 */
.L_x_28:
[----:B------:R-:W-:Y:S01]  /*1790*/  BAR.SYNC.DEFER_BLOCKING 0x0 ;  /* 0x0000000000007b1d */ /* 0x000fe20000010000 */
[----:B------:R-:W-:Y:S02]  /*17a0*/  ISETP.LE.U32.OR P4, PT, R18, R3, P4 ;  /* 0x000000031200720c */ /* 0x000fe40002783470 */
[----:B------:R-:W-:-:S04]  /*17b0*/  IADD3 R14, PT, PT, R14, 0x4, RZ ;  /* 0x000000040e0e7810 */ /* 0x000fc80007ffe0ff */
[----:B------:R-:W-:-:S07]  /*17c0*/  ISETP.NE.AND P0, PT, R14, UR4, PT ;  /* 0x000000040e007c0c */ /* 0x000fce000bf05270 */
[----:B0--34-:R-:W-:Y:S04]  /*17d0*/  @!P4 LDS R5, [R5+0xc] ;  /* 0x00000c000505c984 */ /* 0x019fe80000000800 */
[----:B------:R-:W-:Y:S04]  /*17e0*/  @!P4 LDS R4, [R4+0xc] ;  /* 0x00000c000404c984 */ /* 0x000fe80000000800 */
[----:B------:R-:W0:Y:S02]  /*17f0*/  @!P4 LDS R0, [R7] ;  /* 0x000000000700c984 */ /* 0x000e240000000800 */
[----:B0-----:R-:W-:-:S05]  /*1800*/  @!P4 FFMA R0, -R5, R4, R0 ;  /* 0x000000040500c223 */ /* 0x001fca0000000100 */
[----:B------:R3:W-:Y:S01]  /*1810*/  @!P4 STS [R7], R0 ;  /* 0x000000000700c388 */ /* 0x0007e20000000800 */
[----:B------:R-:W-:Y:S06]  /*1820*/  BAR.SYNC.DEFER_BLOCKING 0x0 ;  /* 0x0000000000007b1d */ /* 0x000fec0000010000 */
[----:B------:R-:W-:Y:S05]  /*1830*/  @P0 BRA `(.L_x_32) ;  /* 0xfffffff400b80947 */ /* 0x000fea000383ffff */
[----:B------:R-:W-:-:S07]  /*1840*/  IMAD.U32 R14, RZ, RZ, UR4 ;  /* 0x00000004ff0e7e24 */ /* 0x000fce000f8e00ff */
.L_x_16:
[----:B------:R-:W-:-:S09]  /*1850*/  UISETP.NE.AND UP0, UPT, UR13, URZ, UPT ;  /* 0x000000ff0d00728c */ /* 0x000fd2000bf05270 */
[----:B------:R-:W-:Y:S05]  /*1860*/  BRA.U !UP0, `(.L_x_15) ;  /* 0x0000000508c47547 */ /* 0x000fea000b800000 */
[----:B0-----:R-:W3:Y:S01]  /*1870*/  LDC R3, c[0x3][RZ] ;  /* 0x00c00000ff037b82 */ /* 0x001ee20000000800 */
[----:B------:R-:W-:Y:S01]  /*1880*/  ISETP.NE.AND P5, PT, R18, RZ, PT ;  /* 0x000000ff1200720c */ /* 0x000fe20003fa5270 */
[----:B---3--:R-:W-:-:S05]  /*1890*/  IMAD R0, R19, R3, R14 ;  /* 0x0000000313007224 */ /* 0x008fca00078e020e */
[----:B------:R-:W-:-:S07]  /*18a0*/  LEA R5, R0, R11, 0x2 ;  /* 0x0000000b00057211 */ /* 0x000fce00078e10ff */
        /* <DEDUP_REMOVED lines=19> */
[----:B------:R-:W-:-:S07]  /*19e0*/  IMAD.MOV.U32 R4, RZ, RZ, R0 ;  /* 0x000000ffff047224 */ /* 0x000fce00078e0000 */
.L_x_35:
[----:B------:R-:W-:Y:S05]  /*19f0*/  BSYNC.RECONVERGENT B3 ;  /* 0x0000000000037941 */ /* 0x000fea0003800200 */
.L_x_34:
[----:B------:R0:W-:Y:S02]  /*1a00*/  STS [R5], R4 ;  /* 0x0000000405007388 */ /* 0x0001e40000000800 */
.L_x_33:
[----:B------:R-:W-:Y:S05]  /*1a10*/  WARPSYNC.ALL ;  /* 0x0000000000007948 */ /* 0x000fea0003800000 */
[C---:B------:R-:W-:Y:S01]  /*1a20*/  ISETP.GE.AND P4, PT, R18.reuse, R17, PT ;  /* 0x000000111200720c */ /* 0x040fe20003f86270 */
[----:B------:R-:W3:Y:S01]  /*1a30*/  S2UR UR6, SR_CgaCtaId ;  /* 0x00000000000679c3 */ /* 0x000ee20000008800 */
[----:B------:R-:W0:Y:S07]  /*1a40*/  LDCU UR17, c[0x3][URZ] ;  /* 0x00c00000ff1177ac */ /* 0x000e2e0008000800 */
[----:B------:R-:W-:Y:S01]  /*1a50*/  BAR.SYNC.DEFER_BLOCKING 0x0 ;  /* 0x0000000000007b1d */ /* 0x000fe20000010000 */
[----:B------:R-:W-:Y:S01]  /*1a60*/  ISETP.LE.U32.OR P0, PT, R18, R14, P4 ;  /* 0x0000000e1200720c */ /* 0x000fe20002703470 */
[----:B------:R-:W-:-:S04]  /*1a70*/  UISETP.NE.AND UP0, UPT, UR13, 0x1, UPT ;  /* 0x000000010d00788c */ /* 0x000fc8000bf05270 */
[----:B------:R-:W-:Y:S01]  /*1a80*/  UMOV UR5, 0x400 ;  /* 0x0000040000057882 */ /* 0x000fe20000000000 */
[----:B0-----:R-:W-:Y:S01]  /*1a90*/  IMAD R4, R18, UR17, R14 ;  /* 0x0000001112047c24 */ /* 0x001fe2000f8e020e */
[----:B---3--:R-:W-:-:S06]  /*1aa0*/  ULEA UR7, UR6, UR5, 0x18 ;  /* 0x0000000506077291 */ /* 0x008fcc000f8ec0ff */
[----:B------:R-:W-:Y:S01]  /*1ab0*/  @!P0 LDS R0, [R5] ;  /* 0x0000000005008984 */ /* 0x000fe20000000800 */
[----:B------:R-:W-:-:S03]  /*1ac0*/  LEA R4, R4, UR7, 0x2 ;  /* 0x0000000704047c11 */ /* 0x000fc6000f8e10ff */
[----:B------:R-:W-:Y:S04]  /*1ad0*/  @!P0 LDS R21, [R7] ;  /* 0x0000000007158984 */ /* 0x000fe80000000800 */
[----:B------:R-:W0:Y:S02]  /*1ae0*/  @!P0 LDS R3, [R4] ;  /* 0x0000000004038984 */ /* 0x000e240000000800 */
[----:B0-----:R-:W-:-:S05]  /*1af0*/  @!P0 FFMA R0, -R0, R3, R21 ;  /* 0x0000000300008223 */ /* 0x001fca0000000115 */
[----:B------:R4:W-:Y:S01]  /*1b00*/  @!P0 STS [R7], R0 ;  /* 0x0000000007008388 */ /* 0x0009e20000000800 */
[----:B------:R-:W-:Y:S06]  /*1b10*/  BAR.SYNC.DEFER_BLOCKING 0x0 ;  /* 0x0000000000007b1d */ /* 0x000fec0000010000 */
[----:B------:R-:W-:Y:S05]  /*1b20*/  BRA.U !UP0, `(.L_x_15) ;  /* 0x0000000508147547 */ /* 0x000fea000b800000 */
[----:B------:R-:W-:Y:S01]  /*1b30*/  BSSY.RECONVERGENT B3, `(.L_x_36) ;  /* 0x0000016000037945 */ /* 0x000fe20003800200 */
[----:B------:R-:W-:-:S03]  /*1b40*/  IADD3 R3, PT, PT, R14, 0x1, RZ ;  /* 0x000000010e037810 */ /* 0x000fc60007ffe0ff */
[----:B------:R-:W-:Y:S05]  /*1b50*/  @P5 BRA `(.L_x_37) ;  /* 0x00000000004c5947 */ /* 0x000fea0003800000 */
[----:B----4-:R-:W-:Y:S01]  /*1b60*/  IMAD R0, R3, UR17, R14 ;  /* 0x0000001103007c24 */ /* 0x010fe2000f8e020e */
        /* <DEDUP_REMOVED lines=16> */
.L_x_39:
[----:B------:R-:W-:Y:S05]  /*1c70*/  BSYNC.RECONVERGENT B4 ;  /* 0x0000000000047941 */ /* 0x000fea0003800200 */
.L_x_38:
[----:B------:R0:W-:Y:S02]  /*1c80*/  STS [R5+0x4], R20 ;  /* 0x0000041405007388 */ /* 0x0001e40000000800 */
.L_x_37:
[----:B------:R-:W-:Y:S05]  /*1c90*/  BSYNC.RECONVERGENT B3 ;  /* 0x0000000000037941 */ /* 0x000fea0003800200 */
.L_x_36:
[----:B------:R-:W-:Y:S01]  /*1ca0*/  BAR.SYNC.DEFER_BLOCKING 0x0 ;  /* 0x0000000000007b1d */ /* 0x000fe20000010000 */
[----:B------:R-:W-:Y:S01]  /*1cb0*/  ISETP.LE.U32.OR P4, PT, R18, R3, P4 ;  /* 0x000000031200720c */ /* 0x000fe20002783470 */
[----:B------:R-:W-:-:S12]  /*1cc0*/  UISETP.NE.AND UP0, UPT, UR13, 0x2, UPT ;  /* 0x000000020d00788c */ /* 0x000fd8000bf05270 */
[----:B----4-:R-:W-:Y:S04]  /*1cd0*/  @!P4 LDS R0, [R5+0x4] ;  /* 0x000004000500c984 */ /* 0x010fe80000000800 */
[----:B------:R-:W-:Y:S04]  /*1ce0*/  @!P4 LDS R3, [R4+0x4] ;  /* 0x000004000403c984 */ /* 0x000fe80000000800 */
[----:B------:R-:W3:Y:S02]  /*1cf0*/  @!P4 LDS R21, [R7] ;  /* 0x000000000715c984 */ /* 0x000ee40000000800 */
[----:B---3--:R-:W-:-:S05]  /*1d00*/  @!P4 FFMA R0, -R0, R3, R21 ;  /* 0x000000030000c223 */ /* 0x008fca0000000115 */
[----:B------:R3:W-:Y:S01]  /*1d10*/  @!P4 STS [R7], R0 ;  /* 0x000000000700c388 */ /* 0x0007e20000000800 */
[----:B------:R-:W-:Y:S06]  /*1d20*/  BAR.SYNC.DEFER_BLOCKING 0x0 ;  /* 0x0000000000007b1d */ /* 0x000fec0000010000 */
[----:B------:R-:W-:Y:S05]  /*1d30*/  BRA.U !UP0, `(.L_x_15) ;  /* 0x0000000108907547 */ /* 0x000fea000b800000 */
[----:B------:R-:W-:Y:S01]  /*1d40*/  BSSY.RECONVERGENT B3, `(.L_x_40) ;  /* 0x000001a000037945 */ /* 0x000fe20003800200 */
[----:B------:R-:W-:-:S03]  /*1d50*/  VIADD R3, R14, 0x2 ;  /* 0x000000020e037836 */ /* 0x000fc60000000000 */
[----:B------:R-:W-:Y:S05]  /*1d60*/  @P5 BRA `(.L_x_41) ;  /* 0x00000000005c5947 */ /* 0x000fea0003800000 */
[----:B------:R-:W4:Y:S01]  /*1d70*/  S2UR UR6, SR_CgaCtaId ;  /* 0x00000000000679c3 */ /* 0x000f220000008800 */
[----:B------:R-:W5:Y:S01]  /*1d80*/  LDCU UR16, c[0x3][URZ] ;  /* 0x00c00000ff1077ac */ /* 0x000f620008000800 */
[----:B---3--:R-:W-:Y:S01]  /*1d90*/  LDS R0, [R5+0x8] ;  /* 0x0000080005007984 */ /* 0x008fe20000000800 */
[----:B------:R-:W-:Y:S01]  /*1da0*/  BSSY.RECONVERGENT B4, `(.L_x_42) ;  /* 0x0000012000047945 */ /* 0x000fe20003800200 */
[----:B------:R-:W-:Y:S01]  /*1db0*/  UMOV UR5, 0x400 ;  /* 0x0000040000057882 */ /* 0x000fe20000000000 */
[----:B-----5:R-:W-:Y:S01]  /*1dc0*/  IMAD R14, R3, UR16, R14 ;  /* 0x00000010030e7c24 */ /* 0x020fe2000f8e020e */
[----:B----4-:R-:W-:-:S06]  /*1dd0*/  ULEA UR5, UR6, UR5, 0x18 ;  /* 0x0000000506057291 */ /* 0x010fcc000f8ec0ff */
[----:B------:R-:W-:-:S05]  /*1de0*/  LEA R14, R14, UR5, 0x2 ;  /* 0x000000050e0e7c11 */ /* 0x000fca000f8e10ff */
[----:B------:R-:W1:Y:S02]  /*1df0*/  LDS R23, [R14+0x8] ;  /* 0x000008000e177984 */ /* 0x000e640000000800 */
[----:B-12---:R-:W1:Y:S08]  /*1e00*/  MUFU.RCP R2, R23 ;  /* 0x0000001700027308 */ /* 0x006e700000001000 */
[----:B------:R-:W2:Y:S01]  /*1e10*/  FCHK P0, R0, R23 ;  /* 0x0000001700007302 */ /* 0x000ea20000000000 */
[----:B-1----:R-:W-:-:S04]  /*1e20*/  FFMA R21, -R23, R2, 1 ;  /* 0x3f80000017157423 */ /* 0x002fc80000000102 */
[----:B------:R-:W-:-:S04]  /*1e30*/  FFMA R21, R2, R21, R2 ;  /* 0x0000001502157223 */ /* 0x000fc80000000002 */
[----:B------:R-:W-:-:S04]  /*1e40*/  FFMA R2, R0, R21, RZ ;  /* 0x0000001500027223 */ /* 0x000fc800000000ff */
[----:B0-----:R-:W-:-:S04]  /*1e50*/  FFMA R20, -R23, R2, R0 ;  /* 0x0000000217147223 */ /* 0x001fc80000000100 */
[----:B------:R-:W-:Y:S01]  /*1e60*/  FFMA R2, R21, R20, R2 ;  /* 0x0000001415027223 */ /* 0x000fe20000000002 */
[----:B--2---:R-:W-:Y:S06]  /*1e70*/  @!P0 BRA `(.L_x_43) ;  /* 0x0000000000108947 */ /* 0x004fec0003800000 */
[----:B------:R-:W-:Y:S02]  /*1e80*/  MOV R24, R23 ;  /* 0x0000001700187202 */ /* 0x000fe40000000f00 */
[----:B------:R-:W-:-:S07]  /*1e90*/  MOV R20, 0x1eb0 ;  /* 0x00001eb000147802 */ /* 0x000fce0000000f00 */
[----:B------:R-:W-:Y:S05]  /*1ea0*/  CALL.REL.NOINC `($__internal_1_$__cuda_sm3x_div_rn_noftz_f32_slowpath) ;  /* 0x0000002c00dc7944 */ /* 0x000fea0003c00000 */
[----:B------:R-:W-:-:S07]  /*1eb0*/  IMAD.MOV.U32 R2, RZ, RZ, R0 ;  /* 0x000000ffff027224 */ /* 0x000fce00078e0000 */
.L_x_43:
[----:B------:R-:W-:Y:S05]  /*1ec0*/  BSYNC.RECONVERGENT B4 ;  /* 0x0000000000047941 */ /* 0x000fea0003800200 */
.L_x_42:
[----:B------:R4:W-:Y:S02]  /*1ed0*/  STS [R5+0x8], R2 ;  /* 0x0000080205007388 */ /* 0x0009e40000000800 */
.L_x_41:
[----:B------:R-:W-:Y:S05]  /*1ee0*/  BSYNC.RECONVERGENT B3 ;  /* 0x0000000000037941 */ /* 0x000fea0003800200 */
.L_x_40:
[----:B------:R-:W-:Y:S01]  /*1ef0*/  BAR.SYNC.DEFER_BLOCKING 0x0 ;  /* 0x0000000000007b1d */ /* 0x000fe20000010000 */
[----:B------:R-:W-:-:S04]  /*1f00*/  ISETP.GE.AND P0, PT, R18, R17, PT ;  /* 0x000000111200720c */ /* 0x000fc80003f06270 */
[----:B------:R-:W-:-:S13]  /*1f10*/  ISETP.LE.U32.OR P0, PT, R18, R3, P0 ;  /* 0x000000031200720c */ /* 0x000fda0000703470 */
[----:B0---4-:R-:W-:Y:S04]  /*1f20*/  @!P0 LDS R5, [R5+0x8] ;  /* 0x0000080005058984 */ /* 0x011fe80000000800 */
[----:B------:R-:W-:Y:S04]  /*1f30*/  @!P0 LDS R4, [R4+0x8] ;  /* 0x0000080004048984 */ /* 0x000fe80000000800 */
[----:B---3--:R-:W0:Y:S02]  /*1f40*/  @!P0 LDS R0, [R7] ;  /* 0x0000000007008984 */ /* 0x008e240000000800 */
[----:B0-----:R-:W-:-:S05]  /*1f50*/  @!P0 FFMA R0, -R5, R4, R0 ;  /* 0x0000000405008223 */ /* 0x001fca0000000100 */
[----:B------:R0:W-:Y:S01]  /*1f60*/  @!P0 STS [R7], R0 ;  /* 0x0000000007008388 */ /* 0x0001e20000000800 */
[----:B------:R-:W-:Y:S06]  /*1f70*/  BAR.SYNC.DEFER_BLOCKING 0x0 ;  /* 0x0000000000007b1d */ /* 0x000fec0000010000 */
.L_x_15:
[----:B------:R-:W-:Y:S05]  /*1f80*/  WARPSYNC.ALL ;  /* 0x0000000000007948 */ /* 0x000fea0003800000 */
[----:B------:R-:W-:Y:S06]  /*1f90*/  BAR.SYNC.DEFER_BLOCKING 0x0 ;  /* 0x0000000000007b1d */ /* 0x000fec0000010000 */
[----:B------:R-:W-:Y:S05]  /*1fa0*/  @P6 BRA `(.L_x_44) ;  /* 0x0000000000286947 */ /* 0x000fea0003800000 */
[----:B0-----:R-:W0:Y:S01]  /*1fb0*/  LDS R5, [R7] ;  /* 0x0000000007057984 */ /* 0x001e220000000800 */
[----:B------:R-:W5:Y:S01]  /*1fc0*/  LDCU UR5, c[0x3][URZ] ;  /* 0x00c00000ff0577ac */ /* 0x000f620008000800 */
[----:B-12---:R-:W1:Y:S01]  /*1fd0*/  LDC.64 R2, c[0x0][0x380] ;  /* 0x0000e000ff027b82 */ /* 0x006e620000000a00 */
[----:B------:R-:W2:Y:S01]  /*1fe0*/  LDCU UR6, c[0x0][0x388] ;  /* 0x00007100ff0677ac */ /* 0x000ea20008000800 */
[----:B-----5:R-:W-:-:S04]  /*1ff0*/  IMAD R21, R15, UR5, R18 ;  /* 0x000000050f157c24 */ /* 0x020fc8000f8e0212 */
[----:B--2---:R-:W-:Y:S01]  /*2000*/  IMAD R21, R6, UR6, R21 ;  /* 0x0000000606157c24 */ /* 0x004fe2000f8e0215 */
[----:B------:R-:W-:Y:S05]  /*2010*/  WARPSYNC.ALL ;  /* 0x0000000000007948 */ /* 0x000fea0003800000 */
[----:B-1----:R-:W-:-:S05]  /*2020*/  IMAD.WIDE R2, R21, 0x4, R2 ;  /* 0x0000000415027825 */ /* 0x002fca00078e0202 */
[----:B0-----:R0:W-:Y:S01]  /*2030*/  STG.E desc[UR8][R2.64], R5 ;  /* 0x0000000502007986 */ /* 0x0011e2000c101908 */
[----:B------:R-:W-:Y:S06]  /*2040*/  BAR.SYNC.DEFER_BLOCKING 0x0 ;  /* 0x0000000000007b1d */ /* 0x000fec0000010000 */
.L_x_44:
[----:B------:R-:W-:-:S04]  /*2050*/  IADD3 R15, PT, PT, R15, 0x1, RZ ;  /* 0x000000010f0f7810 */ /* 0x000fc80007ffe0ff */
[----:B------:R-:W-:-:S13]  /*2060*/  ISETP.NE.AND P0, PT, R15, R16, PT ;  /* 0x000000100f00720c */ /* 0x000fda0003f05270 */
[----:B------:R-:W-:Y:S05]  /*2070*/  @P0 BRA `(.L_x_45) ;  /* 0xffffffe400040947 */ /* 0x000fea000383ffff */
.L_x_1:
[----:B------:R-:W5:Y:S01]  /*2080*/  LDCU UR6, c[0x3][URZ] ;  /* 0x00c00000ff0677ac */ /* 0x000f620008000800 */
[----:B------:R-:W1:Y:S01]  /*2090*/  LDC.64 R14, c[0x0][0x380] ;  /* 0x0000e000ff0e7b82 */ /* 0x000e620000000a00 */
[----:B------:R-:W1:Y:S01]  /*20a0*/  LDCU UR5, c[0x0][0x388] ;  /* 0x00007100ff0577ac */ /* 0x000e620008000800 */
[----:B-----5:R-:W-:-:S04]  /*20b0*/  IMAD.U32 R21, RZ, RZ, UR6 ;  /* 0x00000006ff157e24 */ /* 0x020fc8000f8e00ff */
[CC--:B0--34-:R-:W-:Y:S02]  /*20c0*/  IMAD R0, R16.reuse, R21.reuse, R19 ;  /* 0x0000001510007224 */ /* 0x0d9fe400078e0213 */
[----:B------:R-:W-:-:S05]  /*20d0*/  IMAD R3, R16, R21, R18 ;  /* 0x0000001510037224 */ /* 0x000fca00078e0212 */
[C---:B-12---:R-:W-:Y:S01]  /*20e0*/  VIMNMX R2, PT, PT, R0.reuse, R3, !PT ;  /* 0x0000000300027248 */ /* 0x046fe20007fe0100 */
[----:B------:R-:W-:-:S03]  /*20f0*/  IMAD R3, R0, UR5, R3 ;  /* 0x0000000500037c24 */ /* 0x000fc6000f8e0203 */
[----:B------:R-:W-:Y:S01]  /*2100*/  ISETP.GE.AND P6, PT, R2, UR5, PT ;  /* 0x0000000502007c0c */ /* 0x000fe2000bfc6270 */
[----:B------:R-:W-:-:S12]  /*2110*/  IMAD.WIDE R14, R3, 0x4, R14 ;  /* 0x00000004030e7825 */ /* 0x000fd800078e020e */
[----:B------:R-:W-:Y:S05]  /*2120*/  @P6 BRA `(.L_x_46) ;  /* 0x0000000000246947 */ /* 0x000fea0003800000 */
[----:B------:R-:W-:Y:S01]  /*2130*/  ISETP.GT.U32.AND P0, PT, R18, R19, PT ;  /* 0x000000131200720c */ /* 0x000fe20003f04070 */
[----:B------:R-:W-:Y:S01]  /*2140*/  BSSY.RECONVERGENT B1, `(.L_x_47) ;  /* 0x0000004000017945 */ /* 0x000fe20003800200 */
[----:B------:R-:W-:-:S11]  /*2150*/  HFMA2 R2, -RZ, RZ, 0, 0 ;  /* 0x00000000ff027431 */ /* 0x000fd600000001ff */
[----:B------:R-:W-:Y:S05]  /*2160*/  @P0 BRA `(.L_x_48) ;  /* 0x0000000000040947 */ /* 0x000fea0003800000 */
[----:B------:R0:W5:Y:S02]  /*2170*/  LDG.E R2, desc[UR8][R14.64] ;  /* 0x000000080e027981 */ /* 0x000164000c1e1900 */
.L_x_48:
[----:B------:R-:W-:Y:S05]  /*2180*/  BSYNC.RECONVERGENT B1 ;  /* 0x0000000000017941 */ /* 0x000fea0003800200 */
.L_x_47:
[----:B-----5:R1:W-:Y:S01]  /*2190*/  STS [R9], R2 ;  /* 0x0000000209007388 */ /* 0x0203e20000000800 */
[----:B------:R-:W-:Y:S05]  /*21a0*/  WARPSYNC.ALL ;  /* 0x0000000000007948 */ /* 0x000fea0003800000 */
[----:B------:R-:W-:Y:S06]  /*21b0*/  BAR.SYNC.DEFER_BLOCKING 0x0 ;  /* 0x0000000000007b1d */ /* 0x000fec0000010000 */
.L_x_46:
[----:B------:R-:W-:-:S13]  /*21c0*/  ISETP.NE.AND P0, PT, R16, RZ, PT ;  /* 0x000000ff1000720c */ /* 0x000fda0003f05270 */
[----:B------:R-:W-:Y:S05]  /*21d0*/  @!P0 BRA `(.L_x_49) ;  /* 0x0000000400b48947 */ /* 0x000fea0003800000 */
[----:B------:R-:W-:-:S07]  /*21e0*/  IMAD.MOV.U32 R5, RZ, RZ, RZ ;  /* 0x000000ffff057224 */ /* 0x000fce00078e00ff */
.L_x_58:
[----:B--2---:R-:W2:Y:S01]  /*21f0*/  LDCU UR5, c[0x3][URZ] ;  /* 0x00c00000ff0577ac */ /* 0x004ea20008000800 */
[----:B------:R-:W3:Y:S01]  /*2200*/  LDC R25, c[0x0][0x388] ;  /* 0x0000e200ff197b82 */ /* 0x000ee20000000800 */
[----:B------:R-:W-:Y:S02]  /*2210*/  ISETP.GT.U32.AND P1, PT, R18, R19, PT ;  /* 0x000000131200720c */ /* 0x000fe40003f24070 */
[----:B--2---:R-:W-:-:S05]  /*2220*/  MOV R21, UR5 ;  /* 0x0000000500157c02 */ /* 0x004fca0008000f00 */
[----:B------:R-:W-:-:S05]  /*2230*/  IMAD R23, R5, R21, R18 ;  /* 0x0000001505177224 */ /* 0x000fca00078e0212 */
[----:B-1----:R-:W-:-:S04]  /*2240*/  VIMNMX R2, PT, PT, R0, R23, !PT ;  /* 0x0000001700027248 */ /* 0x002fc80007fe0100 */
[----:B---3--:R-:W-:-:S13]  /*2250*/  ISETP.GE.AND P0, PT, R2, R25, PT ;  /* 0x000000190200720c */ /* 0x008fda0003f06270 */
[----:B------:R-:W-:Y:S05]  /*2260*/  @P0 BRA `(.L_x_50) ;  /* 0x00000000001c0947 */ /* 0x000fea0003800000 */
[----:B------:R-:W1:Y:S01]  /*2270*/  LDC.64 R2, c[0x0][0x380] ;  /* 0x0000e000ff027b82 */ /* 0x000e620000000a00 */
[----:B------:R-:W-:-:S04]  /*2280*/  IMAD R23, R0, R25, R23 ;  /* 0x0000001900177224 */ /* 0x000fc800078e0217 */
[----:B-1----:R-:W-:-:S06]  /*2290*/  IMAD.WIDE R2, R23, 0x4, R2 ;  /* 0x0000000417027825 */ /* 0x002fcc00078e0202 */
[----:B------:R-:W2:Y:S01]  /*22a0*/  LDG.E R3, desc[UR8][R2.64] ;  /* 0x0000000802037981 */ /* 0x000ea2000c1e1900 */
[----:B------:R-:W-:Y:S05]  /*22b0*/  WARPSYNC.ALL ;  /* 0x0000000000007948 */ /* 0x000fea0003800000 */
[----:B--2---:R1:W-:Y:S01]  /*22c0*/  STS [R8], R3 ;  /* 0x0000000308007388 */ /* 0x0043e20000000800 */
[----:B------:R-:W-:Y:S06]  /*22d0*/  BAR.SYNC.DEFER_BLOCKING 0x0 ;  /* 0x0000000000007b1d */ /* 0x000fec0000010000 */
.L_x_50:
[----:B------:R-:W-:Y:S05]  /*22e0*/  @P1 BRA `(.L_x_51) ;  /* 0x00000004005c1947 */ /* 0x000fea0003800000 */
[----:B------:R2:W3:Y:S01]  /*22f0*/  LDS R6, [R9] ;  /* 0x0000000009067984 */ /* 0x0004e20000000800 */
[----:B------:R-:W-:-:S13]  /*2300*/  ISETP.GE.AND P0, PT, R21, 0x1, PT ;  /* 0x000000011500780c */ /* 0x000fda0003f06270 */
[----:B--2---:R-:W-:Y:S05]  /*2310*/  @!P0 BRA `(.L_x_52) ;  /* 0x00000004004c8947 */ /* 0x004fea0003800000 */
[----:B------:R-:W-:Y:S01]  /*2320*/  ISETP.GE.AND P0, PT, R21, 0x8, PT ;  /* 0x000000081500780c */ /* 0x000fe20003f06270 */
[----:B------:R-:W-:-:S12]  /*2330*/  IMAD.MOV.U32 R2, RZ, RZ, RZ ;  /* 0x000000ffff027224 */ /* 0x000fd800078e00ff */
[----:B------:R-:W-:Y:S05]  /*2340*/  @!P0 BRA `(.L_x_53) ;  /* 0x00000000008c8947 */ /* 0x000fea0003800000 */
[----:B------:R-:W-:Y:S01]  /*2350*/  BSSY.RECONVERGENT B1, `(.L_x_54) ;  /* 0x0000021000017945 */ /* 0x000fe20003800200 */
[----:B------:R-:W-:-:S07]  /*2360*/  MOV R2, RZ ;  /* 0x000000ff00027202 */ /* 0x000fce0000000f00 */
.L_x_55:
[-CC-:B------:R-:W-:Y:S02]  /*2370*/  IMAD R20, R18, R21.reuse, R2.reuse ;  /* 0x0000001512147224 */ /* 0x180fe400078e0202 */
[----:B------:R-:W-:Y:S02]  /*2380*/  IMAD R4, R19, R21, R2 ;  /* 0x0000001513047224 */ /* 0x000fe400078e0202 */
[----:B------:R-:W-:Y:S01]  /*2390*/  VIADD R2, R2, 0x8 ;  /* 0x0000000802027836 */ /* 0x000fe20000000000 */
[----:B-1----:R-:W-:Y:S01]  /*23a0*/  LEA R3, R20, R13, 0x2 ;  /* 0x0000000d14037211 */ /* 0x002fe200078e10ff */
[----:B------:R-:W-:-:S03]  /*23b0*/  IMAD R4, R4, 0x4, R13 ;  /* 0x0000000404047824 */ /* 0x000fc600078e020d */
[----:B------:R-:W-:Y:S01]  /*23c0*/  ISETP.NE.AND P0, PT, R2, UR14, PT ;  /* 0x0000000e02007c0c */ /* 0x000fe2000bf05270 */
[----:B------:R-:W-:Y:S04]  /*23d0*/  LDS R20, [R3] ;  /* 0x0000000003147984 */ /* 0x000fe80000000800 */
[----:B------:R-:W3:Y:S04]  /*23e0*/  LDS R23, [R4] ;  /* 0x0000000004177984 */ /* 0x000ee80000000800 */
[----:B------:R-:W-:Y:S04]  /*23f0*/  LDS R25, [R4+0x4] ;  /* 0x0000040004197984 */ /* 0x000fe80000000800 */
[----:B------:R-:W1:Y:S04]  /*2400*/  LDS R22, [R3+0x4] ;  /* 0x0000040003167984 */ /* 0x000e680000000800 */
[----:B------:R-:W-:Y:S04]  /*2410*/  LDS R27, [R4+0x8] ;  /* 0x00000800041b7984 */ /* 0x000fe80000000800 */
[----:B------:R-:W2:Y:S04]  /*2420*/  LDS R24, [R3+0x8] ;  /* 0x0000080003187984 */ /* 0x000ea80000000800 */
[----:B------:R-:W-:Y:S04]  /*2430*/  LDS R26, [R3+0x14] ;  /* 0x00001400031a7984 */ /* 0x000fe80000000800 */
[----:B------:R-:W-:Y:S01]  /*2440*/  LDS R28, [R3+0x1c] ;  /* 0x00001c00031c7984 */ /* 0x000fe20000000800 */
[----:B---3--:R-:W-:-:S03]  /*2450*/  FFMA R20, -R23, R20, R6 ;  /* 0x0000001417147223 */ /* 0x008fc60000000106 */
[----:B------:R-:W-:Y:S04]  /*2460*/  LDS R23, [R4+0xc] ;  /* 0x00000c0004177984 */ /* 0x000fe80000000800 */
[----:B------:R-:W3:Y:S01]  /*2470*/  LDS R6, [R3+0xc] ;  /* 0x00000c0003067984 */ /* 0x000ee20000000800 */
[----:B-1----:R-:W-:-:S03]  /*2480*/  FFMA R20, -R25, R22, R20 ;  /* 0x0000001619147223 */ /* 0x002fc60000000114 */
[----:B------:R-:W-:Y:S04]  /*2490*/  LDS R25, [R4+0x10] ;  /* 0x0000100004197984 */ /* 0x000fe80000000800 */
[----:B------:R-:W-:Y:S01]  /*24a0*/  LDS R22, [R4+0x18] ;  /* 0x0000180004167984 */ /* 0x000fe20000000800 */
[----:B--2---:R-:W-:-:S03]  /*24b0*/  FFMA R24, -R27, R24, R20 ;  /* 0x000000181b187223 */ /* 0x004fc60000000114 */
[----:B------:R-:W1:Y:S04]  /*24c0*/  LDS R20, [R3+0x10] ;  /* 0x0000100003147984 */ /* 0x000e680000000800 */
[----:B------:R-:W2:Y:S01]  /*24d0*/  LDS R27, [R4+0x14] ;  /* 0x00001400041b7984 */ /* 0x000ea20000000800 */
[----:B---3--:R-:W-:-:S03]  /*24e0*/  FFMA R24, -R23, R6, R24 ;  /* 0x0000000617187223 */ /* 0x008fc60000000118 */
[----:B------:R-:W3:Y:S04]  /*24f0*/  LDS R23, [R3+0x18] ;  /* 0x0000180003177984 */ /* 0x000ee80000000800 */
[----:B------:R-:W4:Y:S01]  /*2500*/  LDS R6, [R4+0x1c] ;  /* 0x00001c0004067984 */ /* 0x000f220000000800 */
[----:B-1----:R-:W-:-:S04]  /*2510*/  FFMA R20, -R25, R20, R24 ;  /* 0x0000001419147223 */ /* 0x002fc80000000118 */
[----:B--2---:R-:W-:-:S04]  /*2520*/  FFMA R27, -R27, R26, R20 ;  /* 0x0000001a1b1b7223 */ /* 0x004fc80000000114 */
[----:B---3--:R-:W-:-:S04]  /*2530*/  FFMA R23, -R22, R23, R27 ;  /* 0x0000001716177223 */ /* 0x008fc8000000011b */
[----:B----4-:R-:W-:Y:S01]  /*2540*/  FFMA R6, -R6, R28, R23 ;  /* 0x0000001c06067223 */ /* 0x010fe20000000117 */
[----:B------:R-:W-:Y:S06]  /*2550*/  @P0 BRA `(.L_x_55) ;  /* 0xfffffffc00840947 */ /* 0x000fec000383ffff */
[----:B------:R-:W-:Y:S05]  /*2560*/  BSYNC.RECONVERGENT B1 ;  /* 0x0000000000017941 */ /* 0x000fea0003800200 */
.L_x_54:
[----:B------:R-:W-:-:S07]  /*2570*/  MOV R2, UR14 ;  /* 0x0000000e00027c02 */ /* 0x000fce0008000f00 */
.L_x_53:
[----:B------:R-:W-:-:S09]  /*2580*/  UISETP.NE.AND UP0, UPT, UR11, URZ, UPT ;  /* 0x000000ff0b00728c */ /* 0x000fd2000bf05270 */
[----:B------:R-:W-:Y:S05]  /*2590*/  BRA.U !UP0, `(.L_x_52) ;  /* 0x0000000108ac7547 */ /* 0x000fea000b800000 */
[----:B------:R-:W-:Y:S02]  /*25a0*/  UISETP.GE.U32.AND UP0, UPT, UR12, 0x3, UPT ;  /* 0x000000030c00788c */ /* 0x000fe4000bf06070 */
[----:B------:R-:W-:-:S07]  /*25b0*/  UISETP.NE.AND UP1, UPT, UR13, URZ, UPT ;  /* 0x000000ff0d00728c */ /* 0x000fce000bf25270 */
[----:B------:R-:W-:Y:S05]  /*25c0*/  BRA.U !UP0, `(.L_x_56) ;  /* 0x0000000108447547 */ /* 0x000fea000b800000 */
[-CC-:B------:R-:W-:Y:S02]  /*25d0*/  IMAD R22, R18, R21.reuse, R2.reuse ;  /* 0x0000001512167224 */ /* 0x180fe400078e0202 */
[----:B------:R-:W-:Y:S02]  /*25e0*/  IMAD R4, R19, R21, R2 ;  /* 0x0000001513047224 */ /* 0x000fe400078e0202 */
[----:B------:R-:W-:Y:S01]  /*25f0*/  VIADD R2, R2, 0x4 ;  /* 0x0000000402027836 */ /* 0x000fe20000000000 */
[----:B------:R-:W-:Y:S01]  /*2600*/  LEA R22, R22, R13, 0x2 ;  /* 0x0000000d16167211 */ /* 0x000fe200078e10ff */
[----:B------:R-:W-:-:S04]  /*2610*/  IMAD R20, R4, 0x4, R13 ;  /* 0x0000000404147824 */ /* 0x000fc800078e020d */
[----:B------:R-:W-:Y:S04]  /*2620*/  LDS R24, [R22] ;  /* 0x0000000016187984 */ /* 0x000fe80000000800 */
[----:B------:R-:W3:Y:S04]  /*2630*/  LDS R25, [R20] ;  /* 0x0000000014197984 */ /* 0x000ee80000000800 */
[----:B------:R-:W-:Y:S04]  /*2640*/  LDS R27, [R20+0x4] ;  /* 0x00000400141b7984 */ /* 0x000fe80000000800 */
[----:B------:R-:W2:Y:S04]  /*2650*/  LDS R26, [R22+0x4] ;  /* 0x00000400161a7984 */ /* 0x000ea80000000800 */
[----:B------:R-:W-:Y:S04]  /*2660*/  LDS R4, [R20+0x8] ;  /* 0x0000080014047984 */ /* 0x000fe80000000800 */
[----:B------:R-:W4:Y:S04]  /*2670*/  LDS R23, [R22+0x8] ;  /* 0x0000080016177984 */ /* 0x000f280000000800 */
[----:B-1----:R-:W-:Y:S04]  /*2680*/  LDS R3, [R20+0xc] ;  /* 0x00000c0014037984 */ /* 0x002fe80000000800 */
[----:B------:R-:W1:Y:S01]  /*2690*/  LDS R28, [R22+0xc] ;  /* 0x00000c00161c7984 */ /* 0x000e620000000800 */
[----:B---3--:R-:W-:-:S04]  /*26a0*/  FFMA R24, -R25, R24, R6 ;  /* 0x0000001819187223 */ /* 0x008fc80000000106 */
[----:B--2---:R-:W-:-:S04]  /*26b0*/  FFMA R27, -R27, R26, R24 ;  /* 0x0000001a1b1b7223 */ /* 0x004fc80000000118 */
[----:B----4-:R-:W-:-:S04]  /*26c0*/  FFMA R4, -R4, R23, R27 ;  /* 0x0000001704047223 */ /* 0x010fc8000000011b */
[----:B-1----:R-:W-:-:S07]  /*26d0*/  FFMA R6, -R3, R28, R4 ;  /* 0x0000001c03067223 */ /* 0x002fce0000000104 */
.L_x_56:
[----:B------:R-:W-:Y:S05]  /*26e0*/  BRA.U !UP1, `(.L_x_52) ;  /* 0x0000000109587547 */ /* 0x000fea000b800000 */
[----:B------:R-:W-:Y:S02]  /*26f0*/  UISETP.NE.AND UP0, UPT, UR13, 0x1, UPT ;  /* 0x000000010d00788c */ /* 0x000fe4000bf05270 */
[----:B------:R-:W-:-:S07]  /*2700*/  UISETP.NE.AND UP1, UPT, UR15, URZ, UPT ;  /* 0x000000ff0f00728c */ /* 0x000fce000bf25270 */
[----:B------:R-:W-:Y:S05]  /*2710*/  BRA.U !UP0, `(.L_x_57) ;  /* 0x00000001082c7547 */ /* 0x000fea000b800000 */
[-CC-:B------:R-:W-:Y:S02]  /*2720*/  IMAD R4, R19, R21.reuse, R2.reuse ;  /* 0x0000001513047224 */ /* 0x180fe400078e0202 */
[----:B------:R-:W-:Y:S01]  /*2730*/  IMAD R20, R18, R21, R2 ;  /* 0x0000001512147224 */ /* 0x000fe200078e0202 */
[----:B------:R-:W-:Y:S02]  /*2740*/  IADD3 R2, PT, PT, R2, 0x2, RZ ;  /* 0x0000000202027810 */ /* 0x000fe40007ffe0ff */
[----:B------:R-:W-:Y:S01]  /*2750*/  LEA R4, R4, R13, 0x2 ;  /* 0x0000000d04047211 */ /* 0x000fe200078e10ff */
[----:B------:R-:W-:-:S04]  /*2760*/  IMAD R20, R20, 0x4, R13 ;  /* 0x0000000414147824 */ /* 0x000fc800078e020d */
[----:B-1----:R-:W-:Y:S04]  /*2770*/  LDS R3, [R4] ;  /* 0x0000000004037984 */ /* 0x002fe80000000800 */
[----:B------:R-:W3:Y:S04]  /*2780*/  LDS R22, [R20] ;  /* 0x0000000014167984 */ /* 0x000ee80000000800 */
[----:B------:R-:W-:Y:S04]  /*2790*/  LDS R24, [R4+0x4] ;  /* 0x0000040004187984 */ /* 0x000fe80000000800 */
[----:B------:R-:W1:Y:S01]  /*27a0*/  LDS R23, [R20+0x4] ;  /* 0x0000040014177984 */ /* 0x000e620000000800 */
[----:B---3--:R-:W-:-:S04]  /*27b0*/  FFMA R3, -R3, R22, R6 ;  /* 0x0000001603037223 */ /* 0x008fc80000000106 */
[----:B-1----:R-:W-:-:S07]  /*27c0*/  FFMA R6, -R24, R23, R3 ;  /* 0x0000001718067223 */ /* 0x002fce0000000103 */
.L_x_57:
[----:B------:R-:W-:Y:S05]  /*27d0*/  BRA.U !UP1, `(.L_x_52) ;  /* 0x00000001091c7547 */ /* 0x000fea000b800000 */
[-CC-:B------:R-:W-:Y:S02]  /*27e0*/  IMAD R4, R19, R21.reuse, R2.reuse ;  /* 0x0000001513047224 */ /* 0x180fe400078e0202 */
[----:B------:R-:W-:Y:S02]  /*27f0*/  IMAD R2, R18, R21, R2 ;  /* 0x0000001512027224 */ /* 0x000fe400078e0202 */
[----:B------:R-:W-:-:S03]  /*2800*/  IMAD R4, R4, 0x4, R13 ;  /* 0x0000000404047824 */ /* 0x000fc600078e020d */
[----:B------:R-:W-:Y:S02]  /*2810*/  LEA R2, R2, R13, 0x2 ;  /* 0x0000000d02027211 */ /* 0x000fe400078e10ff */
[----:B-1----:R-:W-:Y:S04]  /*2820*/  LDS R3, [R4] ;  /* 0x0000000004037984 */ /* 0x002fe80000000800 */
[----:B------:R-:W3:Y:S02]  /*2830*/  LDS R2, [R2] ;  /* 0x0000000002027984 */ /* 0x000ee40000000800 */
[----:B---3--:R-:W-:-:S07]  /*2840*/  FFMA R6, -R3, R2, R6 ;  /* 0x0000000203067223 */ /* 0x008fce0000000106 */
.L_x_52:
[----:B---3--:R2:W-:Y:S02]  /*2850*/  STS [R9], R6 ;  /* 0x0000000609007388 */ /* 0x0085e40000000800 */
.L_x_51:
[----:B------:R-:W-:Y:S01]  /*2860*/  VIADD R5, R5, 0x1 ;  /* 0x0000000105057836 */ /* 0x000fe20000000000 */
[----:B------:R-:W-:Y:S05]  /*2870*/  WARPSYNC.ALL ;  /* 0x0000000000007948 */ /* 0x000fea0003800000 */
[----:B------:R-:W-:Y:S01]  /*2880*/  BAR.SYNC.DEFER_BLOCKING 0x0 ;  /* 0x0000000000007b1d */ /* 0x000fe20000010000 */
[----:B------:R-:W-:-:S13]  /*2890*/  ISETP.NE.AND P0, PT, R5, R16, PT ;  /* 0x000000100500720c */ /* 0x000fda0003f05270 */
[----:B------:R-:W-:Y:S05]  /*28a0*/  @P0 BRA `(.L_x_58) ;  /* 0xfffffff800500947 */ /* 0x000fea000383ffff */
.L_x_49:
[----:B------:R-:W-:Y:S01]  /*28b0*/  ISETP.GE.AND P0, PT, R21, 0x1, PT ;  /* 0x000000011500780c */ /* 0x000fe20003f06270 */
[----:B------:R-:W-:-:S12]  /*28c0*/  BSSY B3, `(.L_x_59) ;  /* 0x00001ac000037945 */ /* 0x000fd80003800000 */
[----:B------:R-:W-:Y:S05]  /*28d0*/  @!P0 BRA `(.L_x_60) ;  /* 0x0000001800a88947 */ /* 0x000fea0003800000 */
[----:B------:R-:W3:Y:S01]  /*28e0*/  S2UR UR6, SR_CgaCtaId ;  /* 0x00000000000679c3 */ /* 0x000ee20000008800 */
[----:B------:R-:W-:Y:S01]  /*28f0*/  ISETP.GE.AND P0, PT, R21, 0x4, PT ;  /* 0x000000041500780c */ /* 0x000fe20003f06270 */
[----:B------:R-:W-:Y:S01]  /*2900*/  UMOV UR5, 0x400 ;  /* 0x0000040000057882 */ /* 0x000fe20000000000 */
[----:B--2---:R-:W-:Y:S02]  /*2910*/  IMAD R6, R19, R21, R19 ;  /* 0x0000001513067224 */ /* 0x004fe400078e0213 */
[----:B------:R-:W-:Y:S01]  /*2920*/  HFMA2 R29, -RZ, RZ, 0, 0 ;  /* 0x00000000ff1d7431 */ /* 0x000fe200000001ff */
[----:B---3--:R-:W-:-:S06]  /*2930*/  ULEA UR5, UR6, UR5, 0x18 ;  /* 0x0000000506057291 */ /* 0x008fcc000f8ec0ff */
[----:B------:R-:W-:Y:S02]  /*2940*/  LEA R6, R6, UR5, 0x2 ;  /* 0x0000000506067c11 */ /* 0x000fe4000f8e10ff */
[----:B------:R-:W-:Y:S05]  /*2950*/  @!P0 BRA `(.L_x_61) ;  /* 0x0000000c00a48947 */ /* 0x000fea0003800000 */
[----:B------:R-:W-:-:S07]  /*2960*/  IMAD.MOV.U32 R5, RZ, RZ, RZ ;  /* 0x000000ffff057224 */ /* 0x000fce00078e00ff */
.L_x_97:
[----:B------:R-:W-:-:S04]  /*2970*/  ISETP.NE.AND P5, PT, R18, R19, PT ;  /* 0x000000131200720c */ /* 0x000fc80003fa5270 */
[----:B------:R-:W-:-:S13]  /*2980*/  ISETP.NE.OR P0, PT, R18, R5, P5 ;  /* 0x000000051200720c */ /* 0x000fda0002f05670 */
[----:B--234-:R-:W-:Y:S05]  /*2990*/  @P0 BRA `(.L_x_62) ;  /* 0x0000000000400947 */ /* 0x01cfea0003800000 */
[----:B------:R-:W1:Y:S01]  /*29a0*/  LDS R0, [R6] ;  /* 0x0000000006007984 */ /* 0x000e620000000800 */
[----:B------:R-:W-:Y:S01]  /*29b0*/  BSSY.RECONVERGENT B1, `(.L_x_63) ;  /* 0x000000d000017945 */ /* 0x000fe20003800200 */
[----:B-1----:R-:W-:Y:S01]  /*29c0*/  IADD3 R2, PT, PT, R0, -0xd000000, RZ ;  /* 0xf300000000027810 */ /* 0x002fe20007ffe0ff */
[----:B------:R1:W2:Y:S03]  /*29d0*/  MUFU.RSQ R3, R0 ;  /* 0x0000000000037308 */ /* 0x0002a60000001400 */
[----:B------:R-:W-:-:S13]  /*29e0*/  ISETP.GT.U32.AND P0, PT, R2, 0x727fffff, PT ;  /* 0x727fffff0200780c */ /* 0x000fda0003f04070 */
[----:B-1----:R-:W-:Y:S05]  /*29f0*/  @!P0 BRA `(.L_x_64) ;  /* 0x0000000000108947 */ /* 0x002fea0003800000 */
[----:B------:R-:W-:-:S07]  /*2a00*/  MOV R2, 0x2a20 ;  /* 0x00002a2000027802 */ /* 0x000fce0000000f00 */
[----:B0-2---:R-:W-:Y:S05]  /*2a10*/  CALL.REL.NOINC `($__internal_0_$__cuda_sm20_sqrt_rn_f32_slowpath) ;  /* 0x0000002000a47944 */ /* 0x005fea0003c00000 */
[----:B------:R-:W-:Y:S01]  /*2a20*/  IMAD.MOV.U32 R3, RZ, RZ, R0 ;  /* 0x000000ffff037224 */ /* 0x000fe200078e0000 */
[----:B------:R-:W-:Y:S06]  /*2a30*/  BRA `(.L_x_65) ;  /* 0x0000000000107947 */ /* 0x000fec0003800000 */
.L_x_64:
[----:B--2---:R-:W-:Y:S01]  /*2a40*/  FMUL.FTZ R21, R0, R3 ;  /* 0x0000000300157220 */ /* 0x004fe20000410000 */
[----:B------:R-:W-:-:S03]  /*2a50*/  FMUL.FTZ R3, R3, 0.5 ;  /* 0x3f00000003037820 */ /* 0x000fc60000410000 */
[----:B------:R-:W-:-:S04]  /*2a60*/  FFMA R0, -R21, R21, R0 ;  /* 0x0000001515007223 */ /* 0x000fc80000000100 */
[----:B------:R-:W-:-:S07]  /*2a70*/  FFMA R3, R0, R3, R21 ;  /* 0x0000000300037223 */ /* 0x000fce0000000015 */
.L_x_65:
[----:B------:R-:W-:Y:S05]  /*2a80*/  BSYNC.RECONVERGENT B1 ;  /* 0x0000000000017941 */ /* 0x000fea0003800200 */
.L_x_63:
[----:B------:R2:W-:Y:S02]  /*2a90*/  STS [R6], R3 ;  /* 0x0000000306007388 */ /* 0x0005e40000000800 */
.L_x_62:
[----:B------:R-:W-:Y:S05]  /*2aa0*/  WARPSYNC.ALL ;  /* 0x0000000000007948 */ /* 0x000fea0003800000 */
[----:B------:R-:W3:Y:S01]  /*2ab0*/  LDCU UR5, c[0x3][URZ] ;  /* 0x00c00000ff0577ac */ /* 0x000ee20008000800 */
[----:B------:R-:W-:Y:S01]  /*2ac0*/  BAR.SYNC.DEFER_BLOCKING 0x0 ;  /* 0x0000000000007b1d */ /* 0x000fe20000010000 */
[----:B------:R-:W-:-:S04]  /*2ad0*/  ISETP.GE.U32.AND P4, PT, R18, R19, PT ;  /* 0x000000131200720c */ /* 0x000fc80003f86070 */
[----:B------:R-:W-:Y:S01]  /*2ae0*/  ISETP.EQ.AND P0, PT, R18, R5, !P4 ;  /* 0x000000051200720c */ /* 0x000fe20006702270 */
[----:B------:R-:W-:Y:S03]  /*2af0*/  BSSY.RECONVERGENT B4, `(.L_x_66) ;  /* 0x0000013000047945 */ /* 0x000fe60003800200 */
[----:B---3--:R-:W-:-:S13]  /*2b00*/  ISETP.LT.AND P0, PT, R12, UR5, P0 ;  /* 0x000000050c007c0c */ /* 0x008fda0008701270 */
[----:B------:R-:W-:Y:S05]  /*2b10*/  @!P0 BRA `(.L_x_67) ;  /* 0x0000000000408947 */ /* 0x000fea0003800000 */
[----:B------:R-:W1:Y:S01]  /*2b20*/  LDS R24, [R10] ;  /* 0x000000000a187984 */ /* 0x000e620000000800 */
[----:B------:R-:W-:Y:S03]  /*2b30*/  BSSY.RECONVERGENT B5, `(.L_x_68) ;  /* 0x000000d000057945 */ /* 0x000fe60003800200 */
[----:B------:R-:W3:Y:S01]  /*2b40*/  LDS R0, [R9] ;  /* 0x0000000009007984 */ /* 0x000ee20000000800 */
[----:B-12---:R-:W1:Y:S08]  /*2b50*/  MUFU.RCP R3, R24 ;  /* 0x0000001800037308 */ /* 0x006e700000001000 */
[----:B---3--:R-:W2:Y:S01]  /*2b60*/  FCHK P0, R0, R24 ;  /* 0x0000001800007302 */ /* 0x008ea20000000000 */
[----:B-1----:R-:W-:-:S04]  /*2b70*/  FFMA R2, -R24, R3, 1 ;  /* 0x3f80000018027423 */ /* 0x002fc80000000103 */
[----:B------:R-:W-:-:S04]  /*2b80*/  FFMA R3, R3, R2, R3 ;  /* 0x0000000203037223 */ /* 0x000fc80000000003 */
[----:B------:R-:W-:-:S04]  /*2b90*/  FFMA R2, R0, R3, RZ ;  /* 0x0000000300027223 */ /* 0x000fc800000000ff */
[----:B------:R-:W-:-:S04]  /*2ba0*/  FFMA R4, -R24, R2, R0 ;  /* 0x0000000218047223 */ /* 0x000fc80000000100 */
[----:B------:R-:W-:Y:S01]  /*2bb0*/  FFMA R2, R3, R4, R2 ;  /* 0x0000000403027223 */ /* 0x000fe20000000002 */
[----:B--2---:R-:W-:Y:S06]  /*2bc0*/  @!P0 BRA `(.L_x_69) ;  /* 0x00000000000c8947 */ /* 0x004fec0003800000 */
[----:B------:R-:W-:-:S07]  /*2bd0*/  MOV R20, 0x2bf0 ;  /* 0x00002bf000147802 */ /* 0x000fce0000000f00 */
[----:B0-----:R-:W-:Y:S05]  /*2be0*/  CALL.REL.NOINC `($__internal_1_$__cuda_sm3x_div_rn_noftz_f32_slowpath) ;  /* 0x00000020008c7944 */ /* 0x001fea0003c00000 */
[----:B------:R-:W-:-:S07]  /*2bf0*/  MOV R2, R0 ;  /* 0x0000000000027202 */ /* 0x000fce0000000f00 */
.L_x_69:
[----:B------:R-:W-:Y:S05]  /*2c00*/  BSYNC.RECONVERGENT B5 ;  /* 0x0000000000057941 */ /* 0x000fea0003800200 */
.L_x_68:
[----:B------:R3:W-:Y:S02]  /*2c10*/  STS [R9], R2 ;  /* 0x0000000209007388 */ /* 0x0007e40000000800 */
.L_x_67:
[----:B------:R-:W-:Y:S05]  /*2c20*/  BSYNC.RECONVERGENT B4 ;  /* 0x0000000000047941 */ /* 0x000fea0003800200 */
.L_x_66:
[----:B------:R-:W4:Y:S01]  /*2c30*/  S2UR UR6, SR_CgaCtaId ;  /* 0x00000000000679c3 */ /* 0x000f220000008800 */
[----:B------:R-:W5:Y:S07]  /*2c40*/  LDCU UR16, c[0x3][URZ] ;  /* 0x00c00000ff1077ac */ /* 0x000f6e0008000800 */
[----:B------:R-:W-:Y:S01]  /*2c50*/  BAR.SYNC.DEFER_BLOCKING 0x0 ;  /* 0x0000000000007b1d */ /* 0x000fe20000010000 */
[----:B------:R-:W-:Y:S01]  /*2c60*/  ISETP.GT.U32.AND P0, PT, R18, R19, PT ;  /* 0x000000131200720c */ /* 0x000fe20003f04070 */
[----:B------:R-:W-:Y:S01]  /*2c70*/  VIADD R29, R5, 0x1 ;  /* 0x00000001051d7836 */ /* 0x000fe20000000000 */
[----:B------:R-:W-:-:S03]  /*2c80*/  VIMNMX.U32 R0, PT, PT, R19, R18, PT ;  /* 0x0000001213007248 */ /* 0x000fc60003fe0000 */
[----:B------:R-:W-:Y:S01]  /*2c90*/  UMOV UR5, 0x400 ;  /* 0x0000040000057882 */ /* 0x000fe20000000000 */
[----:B------:R-:W-:Y:S01]  /*2ca0*/  ISETP.GT.U32.AND P0, PT, R0, R5, !P0 ;  /* 0x000000050000720c */ /* 0x000fe20004704070 */
[----:B------:R-:W-:Y:S01]  /*2cb0*/  BSSY.RECONVERGENT B1, `(.L_x_70) ;  /* 0x000001f000017945 */ /* 0x000fe20003800200 */
[----:B------:R-:W-:Y:S02]  /*2cc0*/  ISETP.NE.OR P5, PT, R18, R29, P5 ;  /* 0x0000001d1200720c */ /* 0x000fe40002fa5670 */
[----:B-----5:R-:W-:Y:S01]  /*2cd0*/  ISETP.LT.AND P0, PT, R12, UR16, P0 ;  /* 0x000000100c007c0c */ /* 0x020fe20008701270 */
[--C-:B------:R-:W-:Y:S02]  /*2ce0*/  IMAD R4, R18, UR16, R5.reuse ;  /* 0x0000001012047c24 */ /* 0x100fe4000f8e0205 */
[----:B-12---:R-:W-:Y:S01]  /*2cf0*/  IMAD R3, R19, UR16, R5 ;  /* 0x0000001013037c24 */ /* 0x006fe2000f8e0205 */
[----:B----4-:R-:W-:-:S06]  /*2d00*/  ULEA UR5, UR6, UR5, 0x18 ;  /* 0x0000000506057291 */ /* 0x010fcc000f8ec0ff */
[----:B------:R-:W-:Y:S02]  /*2d10*/  LEA R4, R4, UR5, 0x2 ;  /* 0x0000000504047c11 */ /* 0x000fe4000f8e10ff */
[----:B------:R-:W-:Y:S01]  /*2d20*/  LEA R3, R3, UR5, 0x2 ;  /* 0x0000000503037c11 */ /* 0x000fe2000f8e10ff */
[----:B------:R-:W-:Y:S04]  /*2d30*/  @P0 LDS R23, [R9] ;  /* 0x0000000009170984 */ /* 0x000fe80000000800 */
[----:B------:R-:W-:Y:S04]  /*2d40*/  @P0 LDS R0, [R4] ;  /* 0x0000000004000984 */ /* 0x000fe80000000800 */
[----:B------:R-:W1:Y:S02]  /*2d50*/  @P0 LDS R21, [R3] ;  /* 0x0000000003150984 */ /* 0x000e640000000800 */
[----:B-1----:R-:W-:-:S05]  /*2d60*/  @P0 FFMA R0, -R0, R21, R23 ;  /* 0x0000001500000223 */ /* 0x002fca0000000117 */
[----:B------:R1:W-:Y:S01]  /*2d70*/  @P0 STS [R9], R0 ;  /* 0x0000000009000388 */ /* 0x0003e20000000800 */
[----:B------:R-:W-:Y:S06]  /*2d80*/  BAR.SYNC.DEFER_BLOCKING 0x0 ;  /* 0x0000000000007b1d */ /* 0x000fec0000010000 */
[----:B------:R-:W-:Y:S05]  /*2d90*/  @P5 BRA `(.L_x_71) ;  /* 0x0000000000405947 */ /* 0x000fea0003800000 */
[----:B-1----:R-:W3:Y:S01]  /*2da0*/  LDS R0, [R6] ;  /* 0x0000000006007984 */ /* 0x002ee20000000800 */
[----:B------:R-:W-:Y:S01]  /*2db0*/  BSSY.RECONVERGENT B2, `(.L_x_72) ;  /* 0x000000d000027945 */ /* 0x000fe20003800200 */
[----:B---3--:R-:W-:Y:S01]  /*2dc0*/  IADD3 R2, PT, PT, R0, -0xd000000, RZ ;  /* 0xf300000000027810 */ /* 0x008fe20007ffe0ff */
[----:B------:R1:W2:Y:S03]  /*2dd0*/  MUFU.RSQ R21, R0 ;  /* 0x0000000000157308 */ /* 0x0002a60000001400 */
[----:B------:R-:W-:-:S13]  /*2de0*/  ISETP.GT.U32.AND P0, PT, R2, 0x727fffff, PT ;  /* 0x727fffff0200780c */ /* 0x000fda0003f04070 */
[----:B-1----:R-:W-:Y:S05]  /*2df0*/  @!P0 BRA `(.L_x_73) ;  /* 0x0000000000108947 */ /* 0x002fea0003800000 */
[----:B------:R-:W-:-:S07]  /*2e00*/  MOV R2, 0x2e20 ;  /* 0x00002e2000027802 */ /* 0x000fce0000000f00 */
[----:B0-2---:R-:W-:Y:S05]  /*2e10*/  CALL.REL.NOINC `($__internal_0_$__cuda_sm20_sqrt_rn_f32_slowpath) ;  /* 0x0000001c00a47944 */ /* 0x005fea0003c00000 */
[----:B------:R-:W-:Y:S01]  /*2e20*/  IMAD.MOV.U32 R21, RZ, RZ, R0 ;  /* 0x000000ffff157224 */ /* 0x000fe200078e0000 */
[----:B------:R-:W-:Y:S06]  /*2e30*/  BRA `(.L_x_74) ;  /* 0x0000000000107947 */ /* 0x000fec0003800000 */
.L_x_73:
[----:B--2---:R-:W-:Y:S01]  /*2e40*/  FMUL.FTZ R23, R0, R21 ;  /* 0x0000001500177220 */ /* 0x004fe20000410000 */
[----:B------:R-:W-:-:S03]  /*2e50*/  FMUL.FTZ R21, R21, 0.5 ;  /* 0x3f00000015157820 */ /* 0x000fc60000410000 */
[----:B------:R-:W-:-:S04]  /*2e60*/  FFMA R0, -R23, R23, R0 ;  /* 0x0000001717007223 */ /* 0x000fc80000000100 */
[----:B------:R-:W-:-:S07]  /*2e70*/  FFMA R21, R0, R21, R23 ;  /* 0x0000001500157223 */ /* 0x000fce0000000017 */
.L_x_74:
[----:B------:R-:W-:Y:S05]  /*2e80*/  BSYNC.RECONVERGENT B2 ;  /* 0x0000000000027941 */ /* 0x000fea0003800200 */
.L_x_72:
[----:B------:R2:W-:Y:S02]  /*2e90*/  STS [R6], R21 ;  /* 0x0000001506007388 */ /* 0x0005e40000000800 */
.L_x_71:
[----:B------:R-:W-:Y:S05]  /*2ea0*/  BSYNC.RECONVERGENT B1 ;  /* 0x0000000000017941 */ /* 0x000fea0003800200 */
.L_x_70:
[----:B------:R-:W-:Y:S01]  /*2eb0*/  BAR.SYNC.DEFER_BLOCKING 0x0 ;  /* 0x0000000000007b1d */ /* 0x000fe20000010000 */
[----:B------:R-:W-:-:S04]  /*2ec0*/  ISETP.EQ.AND P4, PT, R18, R29, !P4 ;  /* 0x0000001d1200720c */ /* 0x000fc80006782270 */
[----:B------:R-:W-:Y:S01]  /*2ed0*/  ISETP.LT.AND P4, PT, R12, UR16, P4 ;  /* 0x000000100c007c0c */ /* 0x000fe2000a781270 */
[----:B------:R-:W-:-:S12]  /*2ee0*/  BSSY.RECONVERGENT B4, `(.L_x_75) ;  /* 0x0000012000047945 */ /* 0x000fd80003800200 */
[----:B------:R-:W-:Y:S05]  /*2ef0*/  @!P4 BRA `(.L_x_76) ;  /* 0x000000000040c947 */ /* 0x000fea0003800000 */
[----:B------:R-:W2:Y:S01]  /*2f00*/  LDS R24, [R10] ;  /* 0x000000000a187984 */ /* 0x000ea20000000800 */
[----:B------:R-:W-:Y:S03]  /*2f10*/  BSSY.RECONVERGENT B5, `(.L_x_77) ;  /* 0x000000d000057945 */ /* 0x000fe60003800200 */
[----:B-1----:R-:W1:Y:S01]  /*2f20*/  LDS R0, [R9] ;  /* 0x0000000009007984 */ /* 0x002e620000000800 */
[----:B--2---:R-:W3:Y:S08]  /*2f30*/  MUFU.RCP R21, R24 ;  /* 0x0000001800157308 */ /* 0x004ef00000001000 */
[----:B-1----:R-:W1:Y:S01]  /*2f40*/  FCHK P0, R0, R24 ;  /* 0x0000001800007302 */ /* 0x002e620000000000 */
[----:B---3--:R-:W-:-:S04]  /*2f50*/  FFMA R2, -R24, R21, 1 ;  /* 0x3f80000018027423 */ /* 0x008fc80000000115 */
[----:B------:R-:W-:-:S04]  /*2f60*/  FFMA R21, R21, R2, R21 ;  /* 0x0000000215157223 */ /* 0x000fc80000000015 */
[----:B------:R-:W-:-:S04]  /*2f70*/  FFMA R2, R0, R21, RZ ;  /* 0x0000001500027223 */ /* 0x000fc800000000ff */
[----:B------:R-:W-:-:S04]  /*2f80*/  FFMA R20, -R24, R2, R0 ;  /* 0x0000000218147223 */ /* 0x000fc80000000100 */
[----:B------:R-:W-:Y:S01]  /*2f90*/  FFMA R2, R21, R20, R2 ;  /* 0x0000001415027223 */ /* 0x000fe20000000002 */
[----:B-1----:R-:W-:Y:S06]  /*2fa0*/  @!P0 BRA `(.L_x_78) ;  /* 0x00000000000c8947 */ /* 0x002fec0003800000 */
[----:B------:R-:W-:-:S07]  /*2fb0*/  MOV R20, 0x2fd0 ;  /* 0x00002fd000147802 */ /* 0x000fce0000000f00 */
[----:B0-----:R-:W-:Y:S05]  /*2fc0*/  CALL.REL.NOINC `($__internal_1_$__cuda_sm3x_div_rn_noftz_f32_slowpath) ;  /* 0x0000001c00947944 */ /* 0x001fea0003c00000 */
[----:B------:R-:W-:-:S07]  /*2fd0*/  MOV R2, R0 ;  /* 0x0000000000027202 */ /* 0x000fce0000000f00 */
.L_x_78:
[----:B------:R-:W-:Y:S05]  /*2fe0*/  BSYNC.RECONVERGENT B5 ;  /* 0x0000000000057941 */ /* 0x000fea0003800200 */
.L_x_77:
[----:B------:R4:W-:Y:S02]  /*2ff0*/  STS [R9], R2 ;  /* 0x0000000209007388 */ /* 0x0009e40000000800 */
.L_x_76:
[----:B------:R-:W-:Y:S05]  /*3000*/  BSYNC.RECONVERGENT B4 ;  /* 0x0000000000047941 */ /* 0x000fea0003800200 */
.L_x_75:
[----:B------:R-:W-:Y:S01]  /*3010*/  BAR.SYNC.DEFER_BLOCKING 0x0 ;  /* 0x0000000000007b1d */ /* 0x000fe20000010000 */
[CC--:B------:R-:W-:Y:S02]  /*3020*/  ISETP.GT.U32.AND P5, PT, R18.reuse, R19.reuse, PT ;  /* 0x000000131200720c */ /* 0x0c0fe40003fa4070 */
[----:B-1----:R-:W-:Y:S02]  /*3030*/  VIMNMX.U32 R0, PT, PT, R19, R18, PT ;  /* 0x0000001213007248 */ /* 0x002fe40003fe0000 */
[----:B------:R-:W-:Y:S01]  /*3040*/  ISETP.NE.AND P4, PT, R18, R19, PT ;  /* 0x000000131200720c */ /* 0x000fe20003f85270 */
[----:B------:R-:W-:Y:S01]  /*3050*/  BSSY.RECONVERGENT B1, `(.L_x_79) ;  /* 0x000001c000017945 */ /* 0x000fe20003800200 */
[----:B------:R-:W-:Y:S01]  /*3060*/  ISETP.GT.U32.AND P0, PT, R0, R29, !P5 ;  /* 0x0000001d0000720c */ /* 0x000fe20006f04070 */
[----:B------:R-:W-:-:S03]  /*3070*/  VIADD R29, R5, 0x2 ;  /* 0x00000002051d7836 */ /* 0x000fc60000000000 */
[----:B------:R-:W-:-:S13]  /*3080*/  ISETP.LT.AND P0, PT, R12, UR16, P0 ;  /* 0x000000100c007c0c */ /* 0x000fda0008701270 */
[----:B------:R-:W-:Y:S04]  /*3090*/  @P0 LDS R0, [R4+0x4] ;  /* 0x0000040004000984 */ /* 0x000fe80000000800 */
[----:B--2---:R-:W-:Y:S04]  /*30a0*/  @P0 LDS R21, [R3+0x4] ;  /* 0x0000040003150984 */ /* 0x004fe80000000800 */
[----:B------:R-:W1:Y:S02]  /*30b0*/  @P0 LDS R23, [R9] ;  /* 0x0000000009170984 */ /* 0x000e640000000800 */
[----:B-1----:R-:W-:-:S05]  /*30c0*/  @P0 FFMA R0, -R0, R21, R23 ;  /* 0x0000001500000223 */ /* 0x002fca0000000117 */
[----:B------:R1:W-:Y:S01]  /*30d0*/  @P0 STS [R9], R0 ;  /* 0x0000000009000388 */ /* 0x0003e20000000800 */
[----:B------:R-:W-:Y:S01]  /*30e0*/  BAR.SYNC.DEFER_BLOCKING 0x0 ;  /* 0x0000000000007b1d */ /* 0x000fe20000010000 */
[----:B------:R-:W-:-:S13]  /*30f0*/  ISETP.NE.OR P0, PT, R18, R29, P4 ;  /* 0x0000001d1200720c */ /* 0x000fda0002705670 */
[----:B-1----:R-:W-:Y:S05]  /*3100*/  @P0 BRA `(.L_x_80) ;  /* 0x0000000000400947 */ /* 0x002fea0003800000 */
[----:B------:R-:W3:Y:S01]  /*3110*/  LDS R0, [R6] ;  /* 0x0000000006007984 */ /* 0x000ee20000000800 */
[----:B------:R-:W-:Y:S01]  /*3120*/  BSSY.RECONVERGENT B2, `(.L_x_81) ;  /* 0x000000d000027945 */ /* 0x000fe20003800200 */
[----:B---34-:R-:W-:Y:S01]  /*3130*/  IADD3 R2, PT, PT, R0, -0xd000000, RZ ;  /* 0xf300000000027810 */ /* 0x018fe20007ffe0ff */
[----:B------:R1:W2:Y:S03]  /*3140*/  MUFU.RSQ R21, R0 ;  /* 0x0000000000157308 */ /* 0x0002a60000001400 */
[----:B------:R-:W-:-:S13]  /*3150*/  ISETP.GT.U32.AND P0, PT, R2, 0x727fffff, PT ;  /* 0x727fffff0200780c */ /* 0x000fda0003f04070 */
[----:B-1----:R-:W-:Y:S05]  /*3160*/  @!P0 BRA `(.L_x_82) ;  /* 0x0000000000108947 */ /* 0x002fea0003800000 */
[----:B------:R-:W-:-:S07]  /*3170*/  MOV R2, 0x3190 ;  /* 0x0000319000027802 */ /* 0x000fce0000000f00 */
[----:B0-2---:R-:W-:Y:S05]  /*3180*/  CALL.REL.NOINC `($__internal_0_$__cuda_sm20_sqrt_rn_f32_slowpath) ;  /* 0x0000001800c87944 */ /* 0x005fea0003c00000 */
[----:B------:R-:W-:Y:S01]  /*3190*/  IMAD.MOV.U32 R21, RZ, RZ, R0 ;  /* 0x000000ffff157224 */ /* 0x000fe200078e0000 */
[----:B------:R-:W-:Y:S06]  /*31a0*/  BRA `(.L_x_83) ;  /* 0x0000000000107947 */ /* 0x000fec0003800000 */
.L_x_82:
[----:B--2---:R-:W-:Y:S01]  /*31b0*/  FMUL.FTZ R23, R0, R21 ;  /* 0x0000001500177220 */ /* 0x004fe20000410000 */
[----:B------:R-:W-:-:S03]  /*31c0*/  FMUL.FTZ R21, R21, 0.5 ;  /* 0x3f00000015157820 */ /* 0x000fc60000410000 */
[----:B------:R-:W-:-:S04]  /*31d0*/  FFMA R0, -R23, R23, R0 ;  /* 0x0000001717007223 */ /* 0x000fc80000000100 */
[----:B------:R-:W-:-:S07]  /*31e0*/  FFMA R21, R0, R21, R23 ;  /* 0x0000001500157223 */ /* 0x000fce0000000017 */
.L_x_83:
[----:B------:R-:W-:Y:S05]  /*31f0*/  BSYNC.RECONVERGENT B2 ;  /* 0x0000000000027941 */ /* 0x000fea0003800200 */
.L_x_81:
[----:B------:R1:W-:Y:S02]  /*3200*/  STS [R6], R21 ;  /* 0x0000001506007388 */ /* 0x0003e40000000800 */
.L_x_80:
[----:B------:R-:W-:Y:S05]  /*3210*/  BSYNC.RECONVERGENT B1 ;  /* 0x0000000000017941 */ /* 0x000fea0003800200 */
.L_x_79:
[----:B------:R-:W-:Y:S01]  /*3220*/  BAR.SYNC.DEFER_BLOCKING 0x0 ;  /* 0x0000000000007b1d */ /* 0x000fe20000010000 */
[----:B------:R-:W-:-:S04]  /*3230*/  ISETP.NE.AND P0, PT, R18, R29, PT ;  /* 0x0000001d1200720c */ /* 0x000fc80003f05270 */
[----:B------:R-:W-:Y:S01]  /*3240*/  ISETP.LT.U32.AND P0, PT, R18, R19, !P0 ;  /* 0x000000131200720c */ /* 0x000fe20004701070 */
[----:B------:R-:W-:Y:S03]  /*3250*/  BSSY.RECONVERGENT B4, `(.L_x_84) ;  /* 0x0000013000047945 */ /* 0x000fe60003800200 */
[----:B------:R-:W-:-:S13]  /*3260*/  ISETP.LT.AND P0, PT, R12, UR16, P0 ;  /* 0x000000100c007c0c */ /* 0x000fda0008701270 */
[----:B------:R-:W-:Y:S05]  /*3270*/  @!P0 BRA `(.L_x_85) ;  /* 0x0000000000408947 */ /* 0x000fea0003800000 */
[----:B------:R-:W1:Y:S01]  /*3280*/  LDS R24, [R10] ;  /* 0x000000000a187984 */ /* 0x000e620000000800 */
[----:B------:R-:W-:Y:S03]  /*3290*/  BSSY.RECONVERGENT B5, `(.L_x_86) ;  /* 0x000000d000057945 */ /* 0x000fe60003800200 */
[----:B------:R-:W2:Y:S01]  /*32a0*/  LDS R0, [R9] ;  /* 0x0000000009007984 */ /* 0x000ea20000000800 */
[----:B-1----:R-:W3:Y:S08]  /*32b0*/  MUFU.RCP R21, R24 ;  /* 0x0000001800157308 */ /* 0x002ef00000001000 */
[----:B--2---:R-:W1:Y:S01]  /*32c0*/  FCHK P0, R0, R24 ;  /* 0x0000001800007302 */ /* 0x004e620000000000 */
[----:B---34-:R-:W-:-:S04]  /*32d0*/  FFMA R2, -R24, R21, 1 ;  /* 0x3f80000018027423 */ /* 0x018fc80000000115 */
        /* <DEDUP_REMOVED lines=8> */
.L_x_87:
[----:B------:R-:W-:Y:S05]  /*3360*/  BSYNC.RECONVERGENT B5 ;  /* 0x0000000000057941 */ /* 0x000fea0003800200 */
.L_x_86:
[----:B------:R2:W-:Y:S02]  /*3370*/  STS [R9], R2 ;  /* 0x0000000209007388 */ /* 0x0005e40000000800 */
.L_x_85:
[----:B------:R-:W-:Y:S05]  /*3380*/  BSYNC.RECONVERGENT B4 ;  /* 0x0000000000047941 */ /* 0x000fea0003800200 */
.L_x_84:
[----:B------:R-:W-:Y:S01]  /*3390*/  BAR.SYNC.DEFER_BLOCKING 0x0 ;  /* 0x0000000000007b1d */ /* 0x000fe20000010000 */
[----:B------:R-:W-:-:S04]  /*33a0*/  VIMNMX.U32 R0, PT, PT, R19, R18, PT ;  /* 0x0000001213007248 */ /* 0x000fc80003fe0000 */
[----:B------:R-:W-:Y:S01]  /*33b0*/  ISETP.GT.U32.AND P5, PT, R0, R29, !P5 ;  /* 0x0000001d0000720c */ /* 0x000fe20006fa4070 */
[----:B------:R-:W-:Y:S01]  /*33c0*/  VIADD R29, R5, 0x3 ;  /* 0x00000003051d7836 */ /* 0x000fe20000000000 */
[----:B------:R-:W-:Y:S02]  /*33d0*/  BSSY.RECONVERGENT B1, `(.L_x_88) ;  /* 0x000001a000017945 */ /* 0x000fe40003800200 */
[----:B------:R-:W-:Y:S02]  /*33e0*/  ISETP.LT.AND P5, PT, R12, UR16, P5 ;  /* 0x000000100c007c0c */ /* 0x000fe4000afa1270 */
[----:B------:R-:W-:-:S11]  /*33f0*/  ISETP.NE.OR P4, PT, R18, R29, P4 ;  /* 0x0000001d1200720c */ /* 0x000fd60002785670 */
[----:B------:R-:W-:Y:S04]  /*3400*/  @P5 LDS R0, [R4+0x8] ;  /* 0x0000080004005984 */ /* 0x000fe80000000800 */
[----:B-1----:R-:W-:Y:S04]  /*3410*/  @P5 LDS R21, [R3+0x8] ;  /* 0x0000080003155984 */ /* 0x002fe80000000800 */
[----:B------:R-:W1:Y:S02]  /*3420*/  @P5 LDS R23, [R9] ;  /* 0x0000000009175984 */ /* 0x000e640000000800 */
[----:B-1----:R-:W-:-:S05]  /*3430*/  @P5 FFMA R0, -R0, R21, R23 ;  /* 0x0000001500005223 */ /* 0x002fca0000000117 */
[----:B------:R1:W-:Y:S01]  /*3440*/  @P5 STS [R9], R0 ;  /* 0x0000000009005388 */ /* 0x0003e20000000800 */
[----:B------:R-:W-:Y:S06]  /*3450*/  BAR.SYNC.DEFER_BLOCKING 0x0 ;  /* 0x0000000000007b1d */ /* 0x000fec0000010000 */
[----:B------:R-:W-:Y:S05]  /*3460*/  @P4 BRA `(.L_x_89) ;  /* 0x0000000000404947 */ /* 0x000fea0003800000 */
[----:B-1----:R-:W2:Y:S01]  /*3470*/  LDS R0, [R6] ;  /* 0x0000000006007984 */ /* 0x002ea20000000800 */
[----:B------:R-:W-:Y:S01]  /*3480*/  BSSY.RECONVERGENT B2, `(.L_x_90) ;  /* 0x000000d000027945 */ /* 0x000fe20003800200 */
[----:B--234-:R-:W-:Y:S01]  /*3490*/  IADD3 R2, PT, PT, R0, -0xd000000, RZ ;  /* 0xf300000000027810 */ /* 0x01cfe20007ffe0ff */
[----:B------:R1:W2:Y:S03]  /*34a0*/  MUFU.RSQ R21, R0 ;  /* 0x0000000000157308 */ /* 0x0002a60000001400 */
[----:B------:R-:W-:-:S13]  /*34b0*/  ISETP.GT.U32.AND P0, PT, R2, 0x727fffff, PT ;  /* 0x727fffff0200780c */ /* 0x000fda0003f04070 */
[----:B-1----:R-:W-:Y:S05]  /*34c0*/  @!P0 BRA `(.L_x_91) ;  /* 0x0000000000108947 */ /* 0x002fea0003800000 */
[----:B------:R-:W-:-:S07]  /*34d0*/  MOV R2, 0x34f0 ;  /* 0x000034f000027802 */ /* 0x000fce0000000f00 */
[----:B0-2---:R-:W-:Y:S05]  /*34e0*/  CALL.REL.NOINC `($__internal_0_$__cuda_sm20_sqrt_rn_f32_slowpath) ;  /* 0x0000001400f07944 */ /* 0x005fea0003c00000 */
[----:B------:R-:W-:Y:S01]  /*34f0*/  IMAD.MOV.U32 R21, RZ, RZ, R0 ;  /* 0x000000ffff157224 */ /* 0x000fe200078e0000 */
[----:B------:R-:W-:Y:S06]  /*3500*/  BRA `(.L_x_92) ;  /* 0x0000000000107947 */ /* 0x000fec0003800000 */
.L_x_91:
[----:B--2---:R-:W-:Y:S01]  /*3510*/  FMUL.FTZ R23, R0, R21 ;  /* 0x0000001500177220 */ /* 0x004fe20000410000 */
[----:B------:R-:W-:-:S03]  /*3520*/  FMUL.FTZ R21, R21, 0.5 ;  /* 0x3f00000015157820 */ /* 0x000fc60000410000 */
[----:B------:R-:W-:-:S04]  /*3530*/  FFMA R0, -R23, R23, R0 ;  /* 0x0000001717007223 */ /* 0x000fc80000000100 */
[----:B------:R-:W-:-:S07]  /*3540*/  FFMA R21, R0, R21, R23 ;  /* 0x0000001500157223 */ /* 0x000fce0000000017 */
.L_x_92:
[----:B------:R-:W-:Y:S05]  /*3550*/  BSYNC.RECONVERGENT B2 ;  /* 0x0000000000027941 */ /* 0x000fea0003800200 */
.L_x_90:
[----:B------:R1:W-:Y:S02]  /*3560*/  STS [R6], R21 ;  /* 0x0000001506007388 */ /* 0x0003e40000000800 */
.L_x_89:
[----:B------:R-:W-:Y:S05]  /*3570*/  BSYNC.RECONVERGENT B1 ;  /* 0x0000000000017941 */ /* 0x000fea0003800200 */
.L_x_88:
[----:B------:R-:W-:Y:S01]  /*3580*/  BAR.SYNC.DEFER_BLOCKING 0x0 ;  /* 0x0000000000007b1d */ /* 0x000fe20000010000 */
[----:B------:R-:W-:-:S04]  /*3590*/  ISETP.NE.AND P0, PT, R18, R29, PT ;  /* 0x0000001d1200720c */ /* 0x000fc80003f05270 */
[----:B------:R-:W-:Y:S01]  /*35a0*/  ISETP.LT.U32.AND P0, PT, R18, R19, !P0 ;  /* 0x000000131200720c */ /* 0x000fe20004701070 */
[----:B------:R-:W-:Y:S03]  /*35b0*/  BSSY.RECONVERGENT B4, `(.L_x_93) ;  /* 0x0000013000047945 */ /* 0x000fe60003800200 */
[----:B------:R-:W-:-:S13]  /*35c0*/  ISETP.LT.AND P0, PT, R12, UR16, P0 ;  /* 0x000000100c007c0c */ /* 0x000fda0008701270 */
[----:B------:R-:W-:Y:S05]  /*35d0*/  @!P0 BRA `(.L_x_94) ;  /* 0x0000000000408947 */ /* 0x000fea0003800000 */
[----:B------:R-:W5:Y:S01]  /*35e0*/  LDS R24, [R10] ;  /* 0x000000000a187984 */ /* 0x000f620000000800 */
[----:B------:R-:W-:Y:S03]  /*35f0*/  BSSY.RECONVERGENT B5, `(.L_x_95) ;  /* 0x000000d000057945 */ /* 0x000fe60003800200 */
[----:B-1----:R-:W1:Y:S01]  /*3600*/  LDS R0, [R9] ;  /* 0x0000000009007984 */ /* 0x002e620000000800 */
[----:B-----5:R-:W2:Y:S08]  /*3610*/  MUFU.RCP R21, R24 ;  /* 0x0000001800157308 */ /* 0x020eb00000001000 */
[----:B-1----:R-:W1:Y:S01]  /*3620*/  FCHK P0, R0, R24 ;  /* 0x0000001800007302 */ /* 0x002e620000000000 */
[----:B--234-:R-:W-:-:S04]  /*3630*/  FFMA R2, -R24, R21, 1 ;  /* 0x3f80000018027423 */ /* 0x01cfc80000000115 */
        /* <DEDUP_REMOVED lines=8> */
.L_x_96:
[----:B------:R-:W-:Y:S05]  /*36c0*/  BSYNC.RECONVERGENT B5 ;  /* 0x0000000000057941 */ /* 0x000fea0003800200 */
.L_x_95:
[----:B------:R1:W-:Y:S02]  /*36d0*/  STS [R9], R2 ;  /* 0x0000000209007388 */ /* 0x0003e40000000800 */
.L_x_94:
[----:B------:R-:W-:Y:S05]  /*36e0*/  BSYNC.RECONVERGENT B4 ;  /* 0x0000000000047941 */ /* 0x000fea0003800200 */
.L_x_93:
[----:B------:R-:W-:Y:S01]  /*36f0*/  BAR.SYNC.DEFER_BLOCKING 0x0 ;  /* 0x0000000000007b1d */ /* 0x000fe20000010000 */
[----:B------:R-:W-:Y:S01]  /*3700*/  ISETP.GT.U32.AND P0, PT, R18, R19, PT ;  /* 0x000000131200720c */ /* 0x000fe20003f04070 */
[----:B-1----:R-:W-:Y:S01]  /*3710*/  IMAD.U32 R21, RZ, RZ, UR16 ;  /* 0x00000010ff157e24 */ /* 0x002fe2000f8e00ff */
[----:B------:R-:W-:Y:S02]  /*3720*/  VIMNMX.U32 R0, PT, PT, R19, R18, PT ;  /* 0x0000001213007248 */ /* 0x000fe40003fe0000 */
[----:B------:R-:W-:Y:S02]  /*3730*/  IADD3 R5, PT, PT, R5, 0x4, RZ ;  /* 0x0000000405057810 */ /* 0x000fe40007ffe0ff */
[----:B------:R-:W-:-:S04]  /*3740*/  ISETP.GT.U32.AND P0, PT, R0, R29, !P0 ;  /* 0x0000001d0000720c */ /* 0x000fc80004704070 */
[----:B------:R-:W-:-:S13]  /*3750*/  ISETP.LT.AND P0, PT, R12, R21, P0 ;  /* 0x000000150c00720c */ /* 0x000fda0000701270 */
[----:B------:R-:W-:Y:S04]  /*3760*/  @P0 LDS R4, [R4+0xc] ;  /* 0x00000c0004040984 */ /* 0x000fe80000000800 */
[----:B------:R-:W-:Y:S04]  /*3770*/  @P0 LDS R3, [R3+0xc] ;  /* 0x00000c0003030984 */ /* 0x000fe80000000800 */
[----:B------:R-:W1:Y:S02]  /*3780*/  @P0 LDS R23, [R9] ;  /* 0x0000000009170984 */ /* 0x000e640000000800 */
[----:B-1----:R-:W-:-:S05]  /*3790*/  @P0 FFMA R0, -R4, R3, R23 ;  /* 0x0000000304000223 */ /* 0x002fca0000000117 */
[----:B------:R1:W-:Y:S01]  /*37a0*/  @P0 STS [R9], R0 ;  /* 0x0000000009000388 */ /* 0x0003e20000000800 */
[----:B------:R-:W-:Y:S01]  /*37b0*/  BAR.SYNC.DEFER_BLOCKING 0x0 ;  /* 0x0000000000007b1d */ /* 0x000fe20000010000 */
[----:B------:R-:W-:-:S13]  /*37c0*/  ISETP.NE.AND P0, PT, R5, UR4, PT ;  /* 0x0000000405007c0c */ /* 0x000fda000bf05270 */
[----:B-1----:R-:W-:Y:S05]  /*37d0*/  @P0 BRA `(.L_x_97) ;  /* 0xfffffff000640947 */ /* 0x002fea000383ffff */
[----:B------:R-:W-:-:S07]  /*37e0*/  IMAD.U32 R29, RZ, RZ, UR4 ;  /* 0x00000004ff1d7e24 */ /* 0x000fce000f8e00ff */
.L_x_61:
[----:B------:R-:W-:-:S09]  /*37f0*/  UISETP.NE.AND UP0, UPT, UR13, URZ, UPT ;  /* 0x000000ff0d00728c */ /* 0x000fd2000bf05270 */
[----:B------:R-:W-:Y:S05]  /*3800*/  BRA.U !UP0, `(.L_x_60) ;  /* 0x0000000908dc7547 */ /* 0x000fea000b800000 */
[----:B------:R-:W-:-:S04]  /*3810*/  ISETP.NE.AND P5, PT, R18, R19, PT ;  /* 0x000000131200720c */ /* 0x000fc80003fa5270 */
[----:B------:R-:W-:-:S13]  /*3820*/  ISETP.NE.OR P0, PT, R18, R29, P5 ;  /* 0x0000001d1200720c */ /* 0x000fda0002f05670 */
[----:B------:R-:W-:Y:S05]  /*3830*/  @P0 BRA `(.L_x_98) ;  /* 0x0000000000400947 */ /* 0x000fea0003800000 */
[----:B------:R-:W1:Y:S01]  /*3840*/  LDS R0, [R6] ;  /* 0x0000000006007984 */ /* 0x000e620000000800 */
[----:B------:R-:W-:Y:S01]  /*3850*/  BSSY.RECONVERGENT B1, `(.L_x_99) ;  /* 0x000000d000017945 */ /* 0x000fe20003800200 */
[----:B-1234-:R-:W-:Y:S01]  /*3860*/  IADD3 R2, PT, PT, R0, -0xd000000, RZ ;  /* 0xf300000000027810 */ /* 0x01efe20007ffe0ff */
[----:B------:R1:W2:Y:S03]  /*3870*/  MUFU.RSQ R3, R0 ;  /* 0x0000000000037308 */ /* 0x0002a60000001400 */
[----:B------:R-:W-:-:S13]  /*3880*/  ISETP.GT.U32.AND P0, PT, R2, 0x727fffff, PT ;  /* 0x727fffff0200780c */ /* 0x000fda0003f04070 */
[----:B-1----:R-:W-:Y:S05]  /*3890*/  @!P0 BRA `(.L_x_100) ;  /* 0x0000000000108947 */ /* 0x002fea0003800000 */
[----:B------:R-:W-:-:S07]  /*38a0*/  MOV R2, 0x38c0 ;  /* 0x000038c000027802 */ /* 0x000fce0000000f00 */
[----:B0-2---:R-:W-:Y:S05]  /*38b0*/  CALL.REL.NOINC `($__internal_0_$__cuda_sm20_sqrt_rn_f32_slowpath) ;  /* 0x0000001000fc7944 */ /* 0x005fea0003c00000 */
[----:B------:R-:W-:Y:S01]  /*38c0*/  IMAD.MOV.U32 R3, RZ, RZ, R0 ;  /* 0x000000ffff037224 */ /* 0x000fe200078e0000 */
[----:B------:R-:W-:Y:S06]  /*38d0*/  BRA `(.L_x_101) ;  /* 0x0000000000107947 */ /* 0x000fec0003800000 */
.L_x_100:
[----:B--2---:R-:W-:Y:S01]  /*38e0*/  FMUL.FTZ R5, R0, R3 ;  /* 0x0000000300057220 */ /* 0x004fe20000410000 */
[----:B------:R-:W-:-:S03]  /*38f0*/  FMUL.FTZ R3, R3, 0.5 ;  /* 0x3f00000003037820 */ /* 0x000fc60000410000 */
[----:B------:R-:W-:-:S04]  /*3900*/  FFMA R0, -R5, R5, R0 ;  /* 0x0000000505007223 */ /* 0x000fc80000000100 */
[----:B------:R-:W-:-:S07]  /*3910*/  FFMA R3, R0, R3, R5 ;  /* 0x0000000300037223 */ /* 0x000fce0000000005 */
.L_x_101:
[----:B------:R-:W-:Y:S05]  /*3920*/  BSYNC.RECONVERGENT B1 ;  /* 0x0000000000017941 */ /* 0x000fea0003800200 */
.L_x_99:
[----:B------:R1:W-:Y:S02]  /*3930*/  STS [R6], R3 ;  /* 0x0000000306007388 */ /* 0x0003e40000000800 */
.L_x_98:
[----:B------:R-:W-:Y:S05]  /*3940*/  WARPSYNC.ALL ;  /* 0x0000000000007948 */ /* 0x000fea0003800000 */
[----:B------:R-:W5:Y:S01]  /*3950*/  LDCU UR5, c[0x3][URZ] ;  /* 0x00c00000ff0577ac */ /* 0x000f620008000800 */
[----:B------:R-:W-:Y:S01]  /*3960*/  BAR.SYNC.DEFER_BLOCKING 0x0 ;  /* 0x0000000000007b1d */ /* 0x000fe20000010000 */
[----:B------:R-:W-:-:S04]  /*3970*/  ISETP.GE.U32.AND P4, PT, R18, R19, PT ;  /* 0x000000131200720c */ /* 0x000fc80003f86070 */
[----:B------:R-:W-:Y:S01]  /*3980*/  ISETP.EQ.AND P0, PT, R18, R29, !P4 ;  /* 0x0000001d1200720c */ /* 0x000fe20006702270 */
[----:B------:R-:W-:Y:S03]  /*3990*/  BSSY.RECONVERGENT B4, `(.L_x_102) ;  /* 0x0000013000047945 */ /* 0x000fe60003800200 */
[----:B-----5:R-:W-:-:S13]  /*39a0*/  ISETP.LT.AND P0, PT, R12, UR5, P0 ;  /* 0x000000050c007c0c */ /* 0x020fda0008701270 */
[----:B------:R-:W-:Y:S05]  /*39b0*/  @!P0 BRA `(.L_x_103) ;  /* 0x0000000000408947 */ /* 0x000fea0003800000 */
[----:B------:R-:W1:Y:S01]  /*39c0*/  LDS R24, [R10] ;  /* 0x000000000a187984 */ /* 0x000e620000000800 */
[----:B------:R-:W-:Y:S03]  /*39d0*/  BSSY.RECONVERGENT B5, `(.L_x_104) ;  /* 0x000000d000057945 */ /* 0x000fe60003800200 */
[----:B------:R-:W5:Y:S01]  /*39e0*/  LDS R0, [R9] ;  /* 0x0000000009007984 */ /* 0x000f620000000800 */
[----:B-1----:R-:W2:Y:S08]  /*39f0*/  MUFU.RCP R3, R24 ;  /* 0x0000001800037308 */ /* 0x002eb00000001000 */
[----:B-----5:R-:W1:Y:S01]  /*3a00*/  FCHK P0, R0, R24 ;  /* 0x0000001800007302 */ /* 0x020e620000000000 */
        /* <DEDUP_REMOVED lines=9> */
.L_x_105:
[----:B------:R-:W-:Y:S05]  /*3aa0*/  BSYNC.RECONVERGENT B5 ;  /* 0x0000000000057941 */ /* 0x000fea0003800200 */
.L_x_104:
[----:B------:R1:W-:Y:S02]  /*3ab0*/  STS [R9], R2 ;  /* 0x0000000209007388 */ /* 0x0003e40000000800 */
.L_x_103:
[----:B------:R-:W-:Y:S05]  /*3ac0*/  BSYNC.RECONVERGENT B4 ;  /* 0x0000000000047941 */ /* 0x000fea0003800200 */
.L_x_102:
[----:B------:R-:W5:Y:S01]  /*3ad0*/  LDCU UR5, c[0x3][URZ] ;  /* 0x00c00000ff0577ac */ /* 0x000f620008000800 */
[----:B------:R-:W0:Y:S08]  /*3ae0*/  S2UR UR6, SR_CgaCtaId ;  /* 0x00000000000679c3 */ /* 0x000e300000008800 */
[----:B------:R-:W-:Y:S01]  /*3af0*/  BAR.SYNC.DEFER_BLOCKING 0x0 ;  /* 0x0000000000007b1d */ /* 0x000fe20000010000 */
[----:B------:R-:W-:Y:S01]  /*3b00*/  ISETP.GT.U32.AND P0, PT, R18, R19, PT ;  /* 0x000000131200720c */ /* 0x000fe20003f04070 */
[----:B------:R-:W-:Y:S01]  /*3b10*/  UISETP.NE.AND UP0, UPT, UR13, 0x1, UPT ;  /* 0x000000010d00788c */ /* 0x000fe2000bf05270 */
[----:B------:R-:W-:-:S04]  /*3b20*/  VIMNMX.U32 R0, PT, PT, R19, R18, PT ;  /* 0x0000001213007248 */ /* 0x000fc80003fe0000 */
[----:B------:R-:W-:Y:S01]  /*3b30*/  ISETP.GT.U32.AND P0, PT, R0, R29, !P0 ;  /* 0x0000001d0000720c */ /* 0x000fe20004704070 */
[----:B-----5:R-:W-:Y:S01]  /*3b40*/  IMAD.U32 R21, RZ, RZ, UR5 ;  /* 0x00000005ff157e24 */ /* 0x020fe2000f8e00ff */
[----:B------:R-:W-:-:S03]  /*3b50*/  UMOV UR5, 0x400 ;  /* 0x0000040000057882 */ /* 0x000fc60000000000 */
[-CC-:B------:R-:W-:Y:S01]  /*3b60*/  IMAD R4, R18, R21.reuse, R29.reuse ;  /* 0x0000001512047224 */ /* 0x180fe200078e021d */
[-C--:B------:R-:W-:Y:S01]  /*3b70*/  ISETP.LT.AND P0, PT, R12, R21.reuse, P0 ;  /* 0x000000150c00720c */ /* 0x080fe20000701270 */
[----:B-1----:R-:W-:Y:S01]  /*3b80*/  IMAD R3, R19, R21, R29 ;  /* 0x0000001513037224 */ /* 0x002fe200078e021d */
[----:B0-----:R-:W-:-:S06]  /*3b90*/  ULEA UR5, UR6, UR5, 0x18 ;  /* 0x0000000506057291 */ /* 0x001fcc000f8ec0ff */
[----:B------:R-:W-:Y:S02]  /*3ba0*/  LEA R4, R4, UR5, 0x2 ;  /* 0x0000000504047c11 */ /* 0x000fe4000f8e10ff */
[----:B------:R-:W-:-:S03]  /*3bb0*/  LEA R3, R3, UR5, 0x2 ;  /* 0x0000000503037c11 */ /* 0x000fc6000f8e10ff */
[----:B------:R-:W-:Y:S04]  /*3bc0*/  @P0 LDS R23, [R9] ;  /* 0x0000000009170984 */ /* 0x000fe80000000800 */
[----:B------:R-:W-:Y:S04]  /*3bd0*/  @P0 LDS R0, [R4] ;  /* 0x0000000004000984 */ /* 0x000fe80000000800 */
[----:B------:R-:W0:Y:S02]  /*3be0*/  @P0 LDS R5, [R3] ;  /* 0x0000000003050984 */ /* 0x000e240000000800 */
[----:B0-----:R-:W-:-:S05]  /*3bf0*/  @P0 FFMA R0, -R0, R5, R23 ;  /* 0x0000000500000223 */ /* 0x001fca0000000117 */
[----:B------:R0:W-:Y:S01]  /*3c00*/  @P0 STS [R9], R0 ;  /* 0x0000000009000388 */ /* 0x0001e20000000800 */
[----:B------:R-:W-:Y:S06]  /*3c10*/  BAR.SYNC.DEFER_BLOCKING 0x0 ;  /* 0x0000000000007b1d */ /* 0x000fec0000010000 */
[----:B------:R-:W-:Y:S05]  /*3c20*/  BRA.U !UP0, `(.L_x_60) ;  /* 0x0000000508d47547 */ /* 0x000fea000b800000 */
[----:B------:R-:W-:Y:S01]  /*3c30*/  IADD3 R5, PT, PT, R29, 0x1, RZ ;  /* 0x000000011d057810 */ /* 0x000fe20007ffe0ff */
[----:B------:R-:W-:Y:S03]  /*3c40*/  BSSY.RECONVERGENT B1, `(.L_x_106) ;  /* 0x0000013000017945 */ /* 0x000fe60003800200 */
[----:B------:R-:W-:-:S13]  /*3c50*/  ISETP.NE.OR P5, PT, R18, R5, P5 ;  /* 0x000000051200720c */ /* 0x000fda0002fa5670 */
[----:B------:R-:W-:Y:S05]  /*3c60*/  @P5 BRA `(.L_x_107) ;  /* 0x0000000000405947 */ /* 0x000fea0003800000 */
[----:B0-----:R-:W2:Y:S01]  /*3c70*/  LDS R0, [R6] ;  /* 0x0000000006007984 */ /* 0x001ea20000000800 */
[----:B------:R-:W-:Y:S01]  /*3c80*/  BSSY.RECONVERGENT B2, `(.L_x_108) ;  /* 0x000000d000027945 */ /* 0x000fe20003800200 */
[----:B--234-:R-:W-:Y:S01]  /*3c90*/  VIADD R2, R0, 0xf3000000 ;  /* 0xf300000000027836 */ /* 0x01cfe20000000000 */
[----:B------:R0:W1:Y:S04]  /*3ca0*/  MUFU.RSQ R21, R0 ;  /* 0x0000000000157308 */ /* 0x0000680000001400 */
[----:B------:R-:W-:-:S13]  /*3cb0*/  ISETP.GT.U32.AND P0, PT, R2, 0x727fffff, PT ;  /* 0x727fffff0200780c */ /* 0x000fda0003f04070 */
[----:B01----:R-:W-:Y:S05]  /*3cc0*/  @!P0 BRA `(.L_x_109) ;  /* 0x0000000000108947 */ /* 0x003fea0003800000 */
[----:B------:R-:W-:-:S07]  /*3cd0*/  MOV R2, 0x3cf0 ;  /* 0x00003cf000027802 */ /* 0x000fce0000000f00 */
[----:B------:R-:W-:Y:S05]  /*3ce0*/  CALL.REL.NOINC `($__internal_0_$__cuda_sm20_sqrt_rn_f32_slowpath) ;  /* 0x0000000c00f07944 */ /* 0x000fea0003c00000 */
[----:B------:R-:W-:Y:S01]  /*3cf0*/  MOV R21, R0 ;  /* 0x0000000000157202 */ /* 0x000fe20000000f00 */
[----:B------:R-:W-:Y:S06]  /*3d00*/  BRA `(.L_x_110) ;  /* 0x0000000000107947 */ /* 0x000fec0003800000 */
.L_x_109:
[----:B------:R-:W-:Y:S01]  /*3d10*/  FMUL.FTZ R23, R0, R21 ;  /* 0x0000001500177220 */ /* 0x000fe20000410000 */
[----:B------:R-:W-:-:S03]  /*3d20*/  FMUL.FTZ R21, R21, 0.5 ;  /* 0x3f00000015157820 */ /* 0x000fc60000410000 */
[----:B------:R-:W-:-:S04]  /*3d30*/  FFMA R0, -R23, R23, R0 ;  /* 0x0000001717007223 */ /* 0x000fc80000000100 */
[----:B------:R-:W-:-:S07]  /*3d40*/  FFMA R21, R0, R21, R23 ;  /* 0x0000001500157223 */ /* 0x000fce0000000017 */
.L_x_110:
[----:B------:R-:W-:Y:S05]  /*3d50*/  BSYNC.RECONVERGENT B2 ;  /* 0x0000000000027941 */ /* 0x000fea0003800200 */
.L_x_108:
[----:B------:R1:W-:Y:S02]  /*3d60*/  STS [R6], R21 ;  /* 0x0000001506007388 */ /* 0x0003e40000000800 */
.L_x_107:
[----:B------:R-:W-:Y:S05]  /*3d70*/  BSYNC.RECONVERGENT B1 ;  /* 0x0000000000017941 */ /* 0x000fea0003800200 */
.L_x_106:
[----:B------:R-:W5:Y:S01]  /*3d80*/  LDCU UR5, c[0x3][URZ] ;  /* 0x00c00000ff0577ac */ /* 0x000f620008000800 */
[----:B------:R-:W-:Y:S01]  /*3d90*/  BAR.SYNC.DEFER_BLOCKING 0x0 ;  /* 0x0000000000007b1d */ /* 0x000fe20000010000 */
[----:B------:R-:W-:-:S05]  /*3da0*/  ISETP.EQ.AND P4, PT, R18, R5, !P4 ;  /* 0x000000051200720c */ /* 0x000fca0006782270 */
[----:B------:R-:W-:Y:S01]  /*3db0*/  BSSY.RECONVERGENT B4, `(.L_x_111) ;  /* 0x0000013000047945 */ /* 0x000fe20003800200 */
[----:B-----5:R-:W-:-:S13]  /*3dc0*/  ISETP.LT.AND P4, PT, R12, UR5, P4 ;  /* 0x000000050c007c0c */ /* 0x020fda000a781270 */
[----:B------:R-:W-:Y:S05]  /*3dd0*/  @!P4 BRA `(.L_x_112) ;  /* 0x000000000040c947 */ /* 0x000fea0003800000 */
[----:B------:R-:W1:Y:S01]  /*3de0*/  LDS R24, [R10] ;  /* 0x000000000a187984 */ /* 0x000e620000000800 */
[----:B------:R-:W-:Y:S03]  /*3df0*/  BSSY.RECONVERGENT B5, `(.L_x_113) ;  /* 0x000000d000057945 */ /* 0x000fe60003800200 */
[----:B0-----:R-:W0:Y:S01]  /*3e00*/  LDS R0, [R9] ;  /* 0x0000000009007984 */ /* 0x001e220000000800 */
[----:B-1----:R-:W2:Y:S08]  /*3e10*/  MUFU.RCP R21, R24 ;  /* 0x0000001800157308 */ /* 0x002eb00000001000 */
[----:B0-----:R-:W0:Y:S01]  /*3e20*/  FCHK P0, R0, R24 ;  /* 0x0000001800007302 */ /* 0x001e220000000000 */
[----:B--234-:R-:W-:-:S04]  /*3e30*/  FFMA R2, -R24, R21, 1 ;  /* 0x3f80000018027423 */ /* 0x01cfc80000000115 */
[----:B------:R-:W-:-:S04]  /*3e40*/  FFMA R21, R21, R2, R21 ;  /* 0x0000000215157223 */ /* 0x000fc80000000015 */
[----:B------:R-:W-:-:S04]  /*3e50*/  FFMA R2, R0, R21, RZ ;  /* 0x0000001500027223 */ /* 0x000fc800000000ff */
[----:B------:R-:W-:-:S04]  /*3e60*/  FFMA R20, -R24, R2, R0 ;  /* 0x0000000218147223 */ /* 0x000fc80000000100 */
[----:B------:R-:W-:Y:S01]  /*3e70*/  FFMA R2, R21, R20, R2 ;  /* 0x0000001415027223 */ /* 0x000fe20000000002 */
[----:B0-----:R-:W-:Y:S06]  /*3e80*/  @!P0 BRA `(.L_x_114) ;  /* 0x00000000000c8947 */ /* 0x001fec0003800000 */
[----:B------:R-:W-:-:S07]  /*3e90*/  MOV R20, 0x3eb0 ;  /* 0x00003eb000147802 */ /* 0x000fce0000000f00 */
[----:B------:R-:W-:Y:S05]  /*3ea0*/  CALL.REL.NOINC `($__internal_1_$__cuda_sm3x_div_rn_noftz_f32_slowpath) ;  /* 0x0000000c00dc7944 */ /* 0x000fea0003c00000 */
[----:B------:R-:W-:-:S07]  /*3eb0*/  IMAD.MOV.U32 R2, RZ, RZ, R0 ;  /* 0x000000ffff027224 */ /* 0x000fce00078e0000 */
.L_x_114:
[----:B------:R-:W-:Y:S05]  /*3ec0*/  BSYNC.RECONVERGENT B5 ;  /* 0x0000000000057941 */ /* 0x000fea0003800200 */
.L_x_113:
[----:B------:R0:W-:Y:S02]  /*3ed0*/  STS [R9], R2 ;  /* 0x0000000209007388 */ /* 0x0001e40000000800 */
.L_x_112:
[----:B------:R-:W-:Y:S05]  /*3ee0*/  BSYNC.RECONVERGENT B4 ;  /* 0x0000000000047941 */ /* 0x000fea0003800200 */
.L_x_111:
[----:B------:R-:W1:Y:S01]  /*3ef0*/  LDCU UR5, c[0x3][URZ] ;  /* 0x00c00000ff0577ac */ /* 0x000e620008000800 */
[----:B------:R-:W-:Y:S01]  /*3f00*/  BAR.SYNC.DEFER_BLOCKING 0x0 ;  /* 0x0000000000007b1d */ /* 0x000fe20000010000 */
[----:B------:R-:W-:Y:S02]  /*3f10*/  ISETP.GT.U32.AND P4, PT, R18, R19, PT ;  /* 0x000000131200720c */ /* 0x000fe40003f84070 */
[----:B0-----:R-:W-:Y:S01]  /*3f20*/  VIMNMX.U32 R0, PT, PT, R19, R18, PT ;  /* 0x0000001213007248 */ /* 0x001fe20003fe0000 */
[----:B------:R-:W-:-:S03]  /*3f30*/  UISETP.NE.AND UP0, UPT, UR13, 0x2, UPT ;  /* 0x000000020d00788c */ /* 0x000fc6000bf05270 */
[----:B------:R-:W-:Y:S02]  /*3f40*/  ISETP.GT.U32.AND P0, PT, R0, R5, !P4 ;  /* 0x000000050000720c */ /* 0x000fe40006704070 */
[----:B-1----:R-:W-:-:S04]  /*3f50*/  MOV R21, UR5 ;  /* 0x0000000500157c02 */ /* 0x002fc80008000f00 */
[----:B------:R-:W-:-:S13]  /*3f60*/  ISETP.LT.AND P0, PT, R12, R21, P0 ;  /* 0x000000150c00720c */ /* 0x000fda0000701270 */
[----:B------:R-:W-:Y:S04]  /*3f70*/  @P0 LDS R0, [R4+0x4] ;  /* 0x0000040004000984 */ /* 0x000fe80000000800 */
[----:B------:R-:W-:Y:S04]  /*3f80*/  @P0 LDS R5, [R3+0x4] ;  /* 0x0000040003050984 */ /* 0x000fe80000000800 */
[----:B------:R-:W0:Y:S02]  /*3f90*/  @P0 LDS R23, [R9] ;  /* 0x0000000009170984 */ /* 0x000e240000000800 */
[----:B0-----:R-:W-:-:S05]  /*3fa0*/  @P0 FFMA R0, -R0, R5, R23 ;  /* 0x0000000500000223 */ /* 0x001fca0000000117 */
[----:B------:R0:W-:Y:S01]  /*3fb0*/  @P0 STS [R9], R0 ;  /* 0x0000000009000388 */ /* 0x0001e20000000800 */
[----:B------:R-:W-:Y:S06]  /*3fc0*/  BAR.SYNC.DEFER_BLOCKING 0x0 ;  /* 0x0000000000007b1d */ /* 0x000fec0000010000 */
[----:B------:R-:W-:Y:S05]  /*3fd0*/  BRA.U !UP0, `(.L_x_60) ;  /* 0x0000000108e87547 */ /* 0x000fea000b800000 */
[----:B------:R-:W-:Y:S01]  /*3fe0*/  VIADD R29, R29, 0x2 ;  /* 0x000000021d1d7836 */ /* 0x000fe20000000000 */
[----:B------:R-:W-:Y:S04]  /*3ff0*/  BSSY.RECONVERGENT B1, `(.L_x_115) ;  /* 0x0000014000017945 */ /* 0x000fe80003800200 */
[----:B------:R-:W-:-:S04]  /*4000*/  ISETP.NE.AND P0, PT, R18, R29, PT ;  /* 0x0000001d1200720c */ /* 0x000fc80003f05270 */
[----:B------:R-:W-:-:S13]  /*4010*/  ISETP.NE.OR P0, PT, R18, R19, P0 ;  /* 0x000000131200720c */ /* 0x000fda0000705670 */
[----:B------:R-:W-:Y:S05]  /*4020*/  @P0 BRA `(.L_x_116) ;  /* 0x0000000000400947 */ /* 0x000fea0003800000 */
[----:B0-----:R-:W2:Y:S01]  /*4030*/  LDS R0, [R6] ;  /* 0x0000000006007984 */ /* 0x001ea20000000800 */
[----:B------:R-:W-:Y:S01]  /*4040*/  BSSY.RECONVERGENT B2, `(.L_x_117) ;  /* 0x000000d000027945 */ /* 0x000fe20003800200 */
[----:B--234-:R-:W-:Y:S01]  /*4050*/  IADD3 R2, PT, PT, R0, -0xd000000, RZ ;  /* 0xf300000000027810 */ /* 0x01cfe20007ffe0ff */
[----:B------:R0:W1:Y:S03]  /*4060*/  MUFU.RSQ R5, R0 ;  /* 0x0000000000057308 */ /* 0x0000660000001400 */
[----:B------:R-:W-:-:S13]  /*4070*/  ISETP.GT.U32.AND P0, PT, R2, 0x727fffff, PT ;  /* 0x727fffff0200780c */ /* 0x000fda0003f04070 */
[----:B0-----:R-:W-:Y:S05]  /*4080*/  @!P0 BRA `(.L_x_118) ;  /* 0x0000000000108947 */ /* 0x001fea0003800000 */
[----:B------:R-:W-:-:S07]  /*4090*/  MOV R2, 0x40b0 ;  /* 0x000040b000027802 */ /* 0x000fce0000000f00 */
[----:B-1----:R-:W-:Y:S05]  /*40a0*/  CALL.REL.NOINC `($__internal_0_$__cuda_sm20_sqrt_rn_f32_slowpath) ;  /* 0x0000000c00007944 */ /* 0x002fea0003c00000 */
[----:B------:R-:W-:Y:S01]  /*40b0*/  IMAD.MOV.U32 R5, RZ, RZ, R0 ;  /* 0x000000ffff057224 */ /* 0x000fe200078e0000 */
[----:B------:R-:W-:Y:S06]  /*40c0*/  BRA `(.L_x_119) ;  /* 0x0000000000107947 */ /* 0x000fec0003800000 */
.L_x_118:
[----:B-1----:R-:W-:Y:S01]  /*40d0*/  FMUL.FTZ R21, R0, R5 ;  /* 0x0000000500157220 */ /* 0x002fe20000410000 */
[----:B------:R-:W-:-:S03]  /*40e0*/  FMUL.FTZ R5, R5, 0.5 ;  /* 0x3f00000005057820 */ /* 0x000fc60000410000 */
[----:B------:R-:W-:-:S04]  /*40f0*/  FFMA R0, -R21, R21, R0 ;  /* 0x0000001515007223 */ /* 0x000fc80000000100 */
[----:B------:R-:W-:-:S07]  /*4100*/  FFMA R5, R0, R5, R21 ;  /* 0x0000000500057223 */ /* 0x000fce0000000015 */
.L_x_119:
[----:B------:R-:W-:Y:S05]  /*4110*/  BSYNC.RECONVERGENT B2 ;  /* 0x0000000000027941 */ /* 0x000fea0003800200 */
.L_x_117:
[----:B------:R1:W-:Y:S02]  /*4120*/  STS [R6], R5 ;  /* 0x0000000506007388 */ /* 0x0003e40000000800 */
.L_x_116:
[----:B------:R-:W-:Y:S05]  /*4130*/  BSYNC.RECONVERGENT B1 ;  /* 0x0000000000017941 */ /* 0x000fea0003800200 */
.L_x_115:
[----:B------:R-:W5:Y:S01]  /*4140*/  LDCU UR5, c[0x3][URZ] ;  /* 0x00c00000ff0577ac */ /* 0x000f620008000800 */
[----:B------:R-:W-:Y:S01]  /*4150*/  BAR.SYNC.DEFER_BLOCKING 0x0 ;  /* 0x0000000000007b1d */ /* 0x000fe20000010000 */
[----:B------:R-:W-:-:S04]  /*4160*/  ISETP.NE.AND P0, PT, R18, R29, PT ;  /* 0x0000001d1200720c */ /* 0x000fc80003f05270 */
[----:B------:R-:W-:Y:S01]  /*4170*/  ISETP.LT.U32.AND P0, PT, R18, R19, !P0 ;  /* 0x000000131200720c */ /* 0x000fe20004701070 */
[----:B------:R-:W-:Y:S03]  /*4180*/  BSSY.RECONVERGENT B4, `(.L_x_120) ;  /* 0x0000013000047945 */ /* 0x000fe60003800200 */
        /* <DEDUP_REMOVED lines=15> */
[----:B------:R-:W-:-:S07]  /*4280*/  MOV R2, R0 ;  /* 0x0000000000027202 */ /* 0x000fce0000000f00 */
.L_x_123:
[----:B------:R-:W-:Y:S05]  /*4290*/  BSYNC.RECONVERGENT B5 ;  /* 0x0000000000057941 */ /* 0x000fea0003800200 */
.L_x_122:
[----:B------:R0:W-:Y:S02]  /*42a0*/  STS [R9], R2 ;  /* 0x0000000209007388 */ /* 0x0001e40000000800 */
.L_x_121:
[----:B------:R-:W-:Y:S05]  /*42b0*/  BSYNC.RECONVERGENT B4 ;  /* 0x0000000000047941 */ /* 0x000fea0003800200 */
.L_x_120:
[----:B------:R-:W5:Y:S01]  /*42c0*/  LDCU UR5, c[0x3][URZ] ;  /* 0x00c00000ff0577ac */ /* 0x000f620008000800 */
[----:B0-----:R-:W-:Y:S01]  /*42d0*/  VIMNMX.U32 R0, PT, PT, R19, R18, PT ;  /* 0x0000001213007248 */ /* 0x001fe20003fe0000 */
[----:B------:R-:W-:Y:S03]  /*42e0*/  BAR.SYNC.DEFER_BLOCKING 0x0 ;  /* 0x0000000000007b1d */ /* 0x000fe60000010000 */
[----:B------:R-:W-:Y:S01]  /*42f0*/  ISETP.GT.U32.AND P4, PT, R0, R29, !P4 ;  /* 0x0000001d0000720c */ /* 0x000fe20006784070 */
[----:B-----5:R-:W-:-:S05]  /*4300*/  IMAD.U32 R21, RZ, RZ, UR5 ;  /* 0x00000005ff157e24 */ /* 0x020fca000f8e00ff */
[----:B------:R-:W-:-:S13]  /*4310*/  ISETP.LT.AND P4, PT, R12, R21, P4 ;  /* 0x000000150c00720c */ /* 0x000fda0002781270 */
[----:B------:R-:W-:Y:S04]  /*4320*/  @P4 LDS R4, [R4+0x8] ;  /* 0x0000080004044984 */ /* 0x000fe80000000800 */
[----:B------:R-:W-:Y:S04]  /*4330*/  @P4 LDS R3, [R3+0x8] ;  /* 0x0000080003034984 */ /* 0x000fe80000000800 */
[----:B-1----:R-:W0:Y:S02]  /*4340*/  @P4 LDS R5, [R9] ;  /* 0x0000000009054984 */ /* 0x002e240000000800 */
[----:B0-----:R-:W-:-:S05]  /*4350*/  @P4 FFMA R0, -R4, R3, R5 ;  /* 0x0000000304004223 */ /* 0x001fca0000000105 */
[----:B------:R0:W-:Y:S01]  /*4360*/  @P4 STS [R9], R0 ;  /* 0x0000000009004388 */ /* 0x0001e20000000800 */
[----:B------:R-:W-:Y:S06]  /*4370*/  BAR.SYNC.DEFER_BLOCKING 0x0 ;  /* 0x0000000000007b1d */ /* 0x000fec0000010000 */
.L_x_60:
[----:B------:R-:W-:Y:S05]  /*4380*/  BSYNC B3 ;  /* 0x0000000000037941 */ /* 0x000fea0003800000 */
.L_x_59:
[----:B------:R-:W-:Y:S05]  /*4390*/  @P6 BRA `(.L_x_124) ;  /* 0x0000000000186947 */ /* 0x000fea0003800000 */
[----:B------:R-:W-:Y:S01]  /*43a0*/  ISETP.GT.U32.AND P0, PT, R18, R19, PT ;  /* 0x000000131200720c */ /* 0x000fe20003f04070 */
[----:B-1----:R-:W-:Y:S01]  /*43b0*/  HFMA2 R3, -RZ, RZ, 0, 0 ;  /* 0x00000000ff037431 */ /* 0x002fe200000001ff */
[----:B------:R-:W-:Y:S11]  /*43c0*/  WARPSYNC.ALL ;  /* 0x0000000000007948 */ /* 0x000ff60003800000 */
[----:B------:R-:W1:Y:S04]  /*43d0*/  @!P0 LDS R3, [R9] ;  /* 0x0000000009038984 */ /* 0x000e680000000800 */
[----:B-1----:R1:W-:Y:S01]  /*43e0*/  STG.E desc[UR8][R14.64], R3 ;  /* 0x000000030e007986 */ /* 0x0023e2000c101908 */
[----:B------:R-:W-:Y:S06]  /*43f0*/  BAR.SYNC.DEFER_BLOCKING 0x0 ;  /* 0x0000000000007b1d */ /* 0x000fec0000010000 */
.L_x_124:
[----:B------:R-:W-:-:S05]  /*4400*/  VIADD R16, R16, 0x1 ;  /* 0x0000000110107836 */ /* 0x000fca0000000000 */
[----:B------:R-:W-:-:S13]  /*4410*/  ISETP.NE.AND P0, PT, R16, UR10, PT ;  /* 0x0000000a10007c0c */ /* 0x000fda000bf05270 */
[----:B------:R-:W-:Y:S05]  /*4420*/  @P0 BRA `(.L_x_125) ;  /* 0xffffffc000040947 */ /* 0x000fea000383ffff */
[----:B------:R-:W-:Y:S05]  /*4430*/  BSYNC B0 ;  /* 0x0000000000007941 */ /* 0x000fea0003800000 */
.L_x_0:
[----:B0-----:R-:W2:Y:S01]  /*4440*/  S2R R0, SR_TID.Y ;  /* 0x0000000000007919 */ /* 0x001ea20000002200 */
[----:B------:R-:W0:Y:S01]  /*4450*/  S2UR UR6, SR_CgaCtaId ;  /* 0x00000000000679c3 */ /* 0x000e220000008800 */
[----:B------:R-:W-:Y:S01]  /*4460*/  UMOV UR5, 0x400 ;  /* 0x0000040000057882 */ /* 0x000fe20000000000 */
[----:B------:R-:W-:Y:S01]  /*4470*/  MOV R4, UR10 ;  /* 0x0000000a00047c02 */ /* 0x000fe20008000f00 */
[----:B-1----:R-:W2:Y:S03]  /*4480*/  S2R R3, SR_TID.X ;  /* 0x0000000000037919 */ /* 0x002ea60000002100 */
[----:B------:R-:W-:Y:S01]  /*4490*/  ISETP.GE.AND P0, PT, R4, 0x1, PT ;  /* 0x000000010400780c */ /* 0x000fe20003f06270 */
[----:B0-----:R-:W-:Y:S01]  /*44a0*/  ULEA UR5, UR6, UR5, 0x18 ;  /* 0x0000000506057291 */ /* 0x001fe2000f8ec0ff */
[----:B--234-:R-:W-:-:S05]  /*44b0*/  IMAD R2, R0, R21, R3 ;  /* 0x0000001500027224 */ /* 0x01cfca00078e0203 */
[----:B------:R-:W-:Y:S01]  /*44c0*/  LEA R2, R2, UR5, 0x2 ;  /* 0x0000000502027c11 */ /* 0x000fe2000f8e10ff */
[----:B------:R-:W-:Y:S05]  /*44d0*/  WARPSYNC.ALL ;  /* 0x0000000000007948 */ /* 0x000fea0003800000 */
[----:B------:R0:W-:Y:S01]  /*44e0*/  STS [R2], RZ ;  /* 0x000000ff02007388 */ /* 0x0001e20000000800 */
[----:B------:R-:W-:Y:S06]  /*44f0*/  BAR.SYNC.DEFER_BLOCKING 0x0 ;  /* 0x0000000000007b1d */ /* 0x000fec0000010000 */
[----:B------:R-:W-:Y:S05]  /*4500*/  @!P0 EXIT ;  /* 0x000000000000894d */ /* 0x000fea0003800000 */
[----:B------:R-:W-:Y:S01]  /*4510*/  IMAD.MOV.U32 R4, RZ, RZ, RZ ;  /* 0x000000ffff047224 */ /* 0x000fe200078e00ff */
[----:B------:R-:W-:-:S12]  /*4520*/  UIADD3 UR4, UPT, UPT, UR10, -0x2, URZ ;  /* 0xfffffffe0a047890 */ /* 0x000fd8000fffe0ff */
.L_x_131:
[----:B------:R-:W-:Y:S01]  /*4530*/  IADD3 R6, PT, PT, R4, 0x1, RZ ;  /* 0x0000000104067810 */ /* 0x000fe20007ffe0ff */
[----:B------:R-:W-:Y:S01]  /*4540*/  BSSY B0, `(.L_x_126) ;  /* 0x0000074000007945 */ /* 0x000fe20003800000 */
[----:B------:R-:W-:Y:S02]  /*4550*/  IMAD.MOV.U32 R5, RZ, RZ, R4 ;  /* 0x000000ffff057224 */ /* 0x000fe400078e0004 */
[C---:B------:R-:W-:Y:S02]  /*4560*/  ISETP.GE.AND P1, PT, R6.reuse, UR10, PT ;  /* 0x0000000a06007c0c */ /* 0x040fe4000bf26270 */
[----:B------:R-:W-:Y:S02]  /*4570*/  ISETP.NE.AND P0, PT, R6, UR10, PT ;  /* 0x0000000a06007c0c */ /* 0x000fe4000bf05270 */
[----:B------:R-:W-:-:S09]  /*4580*/  MOV R4, R6 ;  /* 0x0000000600047202 */ /* 0x000fd20000000f00 */
[----:B-12---:R-:W-:Y:S05]  /*4590*/  @P1 BRA `(.L_x_127) ;  /* 0x0000000400b81947 */ /* 0x006fea0003800000 */
[----:B------:R-:W-:Y:S01]  /*45a0*/  LOP3.LUT R6, RZ, R5, RZ, 0x33, !PT ;  /* 0x00000005ff067212 */ /* 0x000fe200078e33ff */
[----:B------:R-:W1:Y:S01]  /*45b0*/  LDC R10, c[0x3][RZ] ;  /* 0x00c00000ff0a7b82 */ /* 0x000e620000000800 */
[----:B------:R-:W-:Y:S01]  /*45c0*/  BSSY B1, `(.L_x_128) ;  /* 0x000002d000017945 */ /* 0x000fe20003800000 */
[----:B------:R-:W-:Y:S02]  /*45d0*/  MOV R17, R4 ;  /* 0x0000000400117202 */ /* 0x000fe40000000f00 */
[----:B------:R-:W-:-:S05]  /*45e0*/  VIADD R6, R6, UR10 ;  /* 0x0000000a06067c36 */ /* 0x000fca0008000000 */
[----:B------:R-:W-:Y:S01]  /*45f0*/  LOP3.LUT P1, R12, R6, 0x3, RZ, 0xc0, !PT ;  /* 0x00000003060c7812 */ /* 0x000fe2000782c0ff */
[----:B-1----:R-:W-:-:S12]  /*4600*/  IMAD R6, R5, R10, R0 ;  /* 0x0000000a05067224 */ /* 0x002fd800078e0200 */
[----:B------:R-:W-:Y:S05]  /*4610*/  @!P1 BRA `(.L_x_129) ;  /* 0x00000000009c9947 */ /* 0x000fea0003800000 */
[----:B------:R-:W1:Y:S01]  /*4620*/  LDC R7, c[0x0][0x388] ;  /* 0x0000e200ff077b82 */ /* 0x000e620000000800 */
[C---:B------:R-:W-:Y:S01]  /*4630*/  IMAD R8, R5.reuse, R10, R10 ;  /* 0x0000000a05087224 */ /* 0x040fe200078e020a */
[----:B------:R-:W-:-:S03]  /*4640*/  IADD3 R17, PT, PT, R5, 0x2, RZ ;  /* 0x0000000205117810 */ /* 0x000fc60007ffe0ff */
[----:B------:R-:W-:-:S05]  /*4650*/  IMAD.IADD R15, R8, 0x1, R3 ;  /* 0x00000001080f7824 */ /* 0x000fca00078e0203 */
[----:B------:R-:W-:-:S04]  /*4660*/  VIMNMX R8, PT, PT, R6, R15, !PT ;  /* 0x0000000f06087248 */ /* 0x000fc80007fe0100 */
[----:B-1----:R-:W-:-:S13]  /*4670*/  ISETP.GE.AND P1, PT, R8, R7, PT ;  /* 0x000000070800720c */ /* 0x002fda0003f26270 */
[----:B------:R-:W1:Y:S01]  /*4680*/  @!P1 LDS R11, [R2] ;  /* 0x00000000020b9984 */ /* 0x000e620000000800 */
[----:B------:R-:W2:Y:S01]  /*4690*/  @!P1 LDC.64 R8, c[0x0][0x380] ;  /* 0x0000e000ff089b82 */ /* 0x000ea20000000a00 */
[----:B------:R-:W-:Y:S01]  /*46a0*/  @!P1 IMAD R13, R6, R7, R15 ;  /* 0x00000007060d9224 */ /* 0x000fe200078e020f */
[----:B------:R-:W-:Y:S05]  /*46b0*/  @!P1 WARPSYNC.ALL ;  /* 0x0000000000009948 */ /* 0x000fea0003800000 */
[----:B--2---:R-:W-:-:S05]  /*46c0*/  @!P1 IMAD.WIDE R8, R13, 0x4, R8 ;  /* 0x000000040d089825 */ /* 0x004fca00078e0208 */
[----:B-1----:R1:W-:Y:S01]  /*46d0*/  @!P1 STG.E desc[UR8][R8.64], R11 ;  /* 0x0000000b08009986 */ /* 0x0023e2000c101908 */
[----:B------:R-:W-:Y:S01]  /*46e0*/  @!P1 BAR.SYNC.DEFER_BLOCKING 0x0 ;  /* 0x0000000000009b1d */ /* 0x000fe20000010000 */
[----:B------:R-:W-:-:S13]  /*46f0*/  ISETP.NE.AND P1, PT, R12, 0x1, PT ;  /* 0x000000010c00780c */ /* 0x000fda0003f25270 */
[----:B-1----:R-:W-:Y:S05]  /*4700*/  @!P1 BRA `(.L_x_129) ;  /* 0x0000000000609947 */ /* 0x002fea0003800000 */
[----:B------:R-:W-:Y:S01]  /*4710*/  IMAD.IADD R15, R15, 0x1, R10 ;  /* 0x000000010f0f7824 */ /* 0x000fe200078e020a */
[----:B------:R-:W-:-:S04]  /*4720*/  IADD3 R17, PT, PT, R5, 0x3, RZ ;  /* 0x0000000305117810 */ /* 0x000fc80007ffe0ff */
[----:B------:R-:W-:-:S04]  /*4730*/  VIMNMX R8, PT, PT, R6, R15, !PT ;  /* 0x0000000f06087248 */ /* 0x000fc80007fe0100 */
[----:B------:R-:W-:-:S13]  /*4740*/  ISETP.GE.AND P1, PT, R8, R7, PT ;  /* 0x000000070800720c */ /* 0x000fda0003f26270 */
        /* <DEDUP_REMOVED lines=19> */
[----:B------:R-:W-:Y:S06]  /*4880*/  @!P1 BAR.SYNC.DEFER_BLOCKING 0x0 ;  /* 0x0000000000009b1d */ /* 0x000fec0000010000 */
.L_x_129:
[----:B------:R-:W-:Y:S05]  /*4890*/  BSYNC B1 ;  /* 0x0000000000017941 */ /* 0x000fea0003800000 */
.L_x_128:
[----:B------:R-:W-:-:S04]  /*48a0*/  IADD3 R5, PT, PT, -R5, UR4, RZ ;  /* 0x0000000405057c10 */ /* 0x000fc8000fffe1ff */
[----:B------:R-:W-:-:S13]  /*48b0*/  ISETP.GE.U32.AND P1, PT, R5, 0x3, PT ;  /* 0x000000030500780c */ /* 0x000fda0003f26070 */
[----:B------:R-:W-:Y:S05]  /*48c0*/  @!P1 BRA `(.L_x_127) ;  /* 0x0000000000ec9947 */ /* 0x000fea0003800000 */
[----:B------:R-:W2:Y:S01]  /*48d0*/  LDCU UR5, c[0x0][0x388] ;  /* 0x00007100ff0577ac */ /* 0x000ea20008000800 */
[----:B------:R-:W3:Y:S01]  /*48e0*/  LDC R5, c[0x3][RZ] ;  /* 0x00c00000ff057b82 */ /* 0x000ee20000000800 */
[C---:B------:R-:W-:Y:S01]  /*48f0*/  IADD3 R12, PT, PT, R17.reuse, 0x3, RZ ;  /* 0x00000003110c7810 */ /* 0x040fe20007ffe0ff */
[C---:B------:R-:W-:Y:S02]  /*4900*/  VIADD R13, R17.reuse, 0x2 ;  /* 0x00000002110d7836 */ /* 0x040fe40000000000 */
[CC--:B------:R-:W-:Y:S02]  /*4910*/  IMAD R16, R17.reuse, R10.reuse, R10 ;  /* 0x0000000a11107224 */ /* 0x0c0fe400078e020a */
[-CC-:B-1----:R-:W-:Y:S02]  /*4920*/  IMAD R11, R17, R10.reuse, R3.reuse ;  /* 0x0000000a110b7224 */ /* 0x182fe400078e0203 */
[----:B------:R-:W1:Y:S01]  /*4930*/  LDC R7, c[0x0][0x388] ;  /* 0x0000e200ff077b82 */ /* 0x000e620000000800 */
[----:B------:R-:W-:-:S02]  /*4940*/  IMAD R15, R13, R10, R3 ;  /* 0x0000000a0d0f7224 */ /* 0x000fc400078e0203 */
[--C-:B------:R-:W-:Y:S02]  /*4950*/  IMAD R8, R12, R10, R3.reuse ;  /* 0x0000000a0c087224 */ /* 0x100fe400078e0203 */
[----:B------:R-:W-:Y:S02]  /*4960*/  VIADD R20, R17, -UR10 ;  /* 0x8000000a11147c36 */ /* 0x000fe40008000000 */
[----:B--2---:R-:W-:-:S04]  /*4970*/  IMAD R9, R6, UR5, R3 ;  /* 0x0000000506097c24 */ /* 0x004fc8000f8e0203 */
[-CC-:B------:R-:W-:Y:S01]  /*4980*/  IMAD R13, R13, R10.reuse, R9.reuse ;  /* 0x0000000a0d0d7224 */ /* 0x180fe200078e0209 */
[----:B------:R-:W-:Y:S01]  /*4990*/  IADD3 R14, PT, PT, R16, R9, RZ ;  /* 0x00000009100e7210 */ /* 0x000fe20007ffe0ff */
[----:B------:R-:W-:Y:S02]  /*49a0*/  IMAD R12, R12, R10, R9 ;  /* 0x0000000a0c0c7224 */ /* 0x000fe400078e0209 */
[----:B------:R-:W-:Y:S02]  /*49b0*/  IMAD.IADD R9, R16, 0x1, R3 ;  /* 0x0000000110097824 */ /* 0x000fe400078e0203 */
[----:B------:R-:W-:-:S07]  /*49c0*/  IMAD R10, R6, UR5, R11 ;  /* 0x00000005060a7c24 */ /* 0x000fce000f8e020b */
.L_x_130:
[C---:B------:R-:W-:Y:S01]  /*49d0*/  VIMNMX R16, PT, PT, R6.reuse, R11, !PT ;  /* 0x0000000b06107248 */ /* 0x040fe20007fe0100 */
[C---:B---3--:R-:W-:Y:S01]  /*49e0*/  IMAD R11, R5.reuse, 0x4, R11 ;  /* 0x00000004050b7824 */ /* 0x048fe200078e020b */
[----:B--2---:R-:W-:Y:S02]  /*49f0*/  VIMNMX R18, PT, PT, R6, R9, !PT ;  /* 0x0000000906127248 */ /* 0x004fe40007fe0100 */
[-C--:B-1----:R-:W-:Y:S02]  /*4a00*/  ISETP.GE.AND P1, PT, R16, R7.reuse, PT ;  /* 0x000000071000720c */ /* 0x082fe40003f26270 */
[----:B------:R-:W-:Y:S02]  /*4a10*/  ISETP.GE.AND P2, PT, R18, R7, PT ;  /* 0x000000071200720c */ /* 0x000fe40003f46270 */
[----:B------:R-:W-:Y:S01]  /*4a20*/  VIMNMX R18, PT, PT, R6, R15, !PT ;  /* 0x0000000f06127248 */ /* 0x000fe20007fe0100 */
[----:B------:R-:W-:Y:S01]  /*4a30*/  IMAD R15, R5, 0x4, R15 ;  /* 0x00000004050f7824 */ /* 0x000fe200078e020f */
[----:B------:R-:W-:-:S02]  /*4a40*/  IADD3 R20, PT, PT, R20, 0x4, RZ ;  /* 0x0000000414147810 */ /* 0x000fc40007ffe0ff */
[----:B------:R-:W-:-:S05]  /*4a50*/  LEA R9, R5, R9, 0x2 ;  /* 0x0000000905097211 */ /* 0x000fca00078e10ff */
[----:B------:R-:W1:Y:S01]  /*4a60*/  @!P1 LDS R21, [R2] ;  /* 0x0000000002159984 */ /* 0x000e620000000800 */
[----:B------:R-:W2:Y:S01]  /*4a70*/  @!P1 LDC.64 R16, c[0x0][0x380] ;  /* 0x0000e000ff109b82 */ /* 0x000ea20000000a00 */
[----:B------:R-:W-:Y:S05]  /*4a80*/  @!P1 WARPSYNC.ALL ;  /* 0x0000000000009948 */ /* 0x000fea0003800000 */
[----:B--2---:R-:W-:Y:S02]  /*4a90*/  @!P1 IMAD.WIDE R22, R10, 0x4, R16 ;  /* 0x000000040a169825 */ /* 0x004fe400078e0210 */
[----:B------:R-:W2:Y:S02]  /*4aa0*/  @!P2 LDC.64 R16, c[0x0][0x380] ;  /* 0x0000e000ff10ab82 */ /* 0x000ea40000000a00 */
[----:B------:R-:W-:Y:S01]  /*4ab0*/  IMAD R10, R5, 0x4, R10 ;  /* 0x00000004050a7824 */ /* 0x000fe200078e020a */
[----:B-1----:R1:W-:Y:S05]  /*4ac0*/  @!P1 STG.E desc[UR8][R22.64], R21 ;  /* 0x0000001516009986 */ /* 0x0023ea000c101908 */
[----:B------:R-:W-:Y:S01]  /*4ad0*/  @!P1 BAR.SYNC.DEFER_BLOCKING 0x0 ;  /* 0x0000000000009b1d */ /* 0x000fe20000010000 */
[----:B------:R-:W-:-:S05]  /*4ae0*/  ISETP.GE.AND P1, PT, R18, R7, PT ;  /* 0x000000071200720c */ /* 0x000fca0003f26270 */
[----:B------:R-:W-:Y:S05]  /*4af0*/  @!P2 WARPSYNC.ALL ;  /* 0x000000000000a948 */ /* 0x000fea0003800000 */
[----:B--2---:R-:W-:Y:S01]  /*4b00*/  @!P2 IMAD.WIDE R18, R14, 0x4, R16 ;  /* 0x000000040e12a825 */ /* 0x004fe200078e0210 */
[-C--:B-1----:R-:W-:Y:S02]  /*4b10*/  VIMNMX R22, PT, PT, R6, R8.reuse, !PT ;  /* 0x0000000806167248 */ /* 0x082fe40007fe0100 */
[----:B------:R-:W1:Y:S01]  /*4b20*/  @!P1 LDC.64 R16, c[0x0][0x380] ;  /* 0x0000e000ff109b82 */ /* 0x000e620000000a00 */
[C---:B------:R-:W-:Y:S02]  /*4b30*/  LEA R8, R5.reuse, R8, 0x2 ;  /* 0x0000000805087211 */ /* 0x040fe400078e10ff */
[----:B------:R-:W-:Y:S01]  /*4b40*/  LEA R14, R5, R14, 0x2 ;  /* 0x0000000e050e7211 */ /* 0x000fe200078e10ff */
[----:B------:R-:W2:Y:S01]  /*4b50*/  @!P2 LDS R25, [R2] ;  /* 0x000000000219a984 */ /* 0x000ea20000000800 */
[----:B-1----:R-:W-:-:S04]  /*4b60*/  @!P1 IMAD.WIDE R16, R13, 0x4, R16 ;  /* 0x000000040d109825 */ /* 0x002fc800078e0210 */
[----:B------:R-:W-:Y:S01]  /*4b70*/  IMAD R13, R5, 0x4, R13 ;  /* 0x00000004050d7824 */ /* 0x000fe200078e020d */
[----:B--2---:R1:W-:Y:S01]  /*4b80*/  @!P2 STG.E desc[UR8][R18.64], R25 ;  /* 0x000000191200a986 */ /* 0x0043e2000c101908 */
[----:B------:R-:W-:Y:S01]  /*4b90*/  @!P2 BAR.SYNC.DEFER_BLOCKING 0x0 ;  /* 0x000000000000ab1d */ /* 0x000fe20000010000 */
[----:B------:R-:W-:-:S05]  /*4ba0*/  ISETP.GE.AND P2, PT, R22, R7, PT ;  /* 0x000000071600720c */ /* 0x000fca0003f46270 */
[----:B------:R-:W-:Y:S08]  /*4bb0*/  @!P1 WARPSYNC.ALL ;  /* 0x0000000000009948 */ /* 0x000ff00003800000 */
[----:B-1----:R-:W1:Y:S01]  /*4bc0*/  @!P2 LDC.64 R18, c[0x0][0x380] ;  /* 0x0000e000ff12ab82 */ /* 0x002e620000000a00 */
[----:B------:R-:W2:Y:S01]  /*4bd0*/  @!P1 LDS R27, [R2] ;  /* 0x00000000021b9984 */ /* 0x000ea20000000800 */
[----:B-1----:R-:W-:Y:S01]  /*4be0*/  @!P2 IMAD.WIDE R18, R12, 0x4, R18 ;  /* 0x000000040c12a825 */ /* 0x002fe200078e0212 */
[----:B------:R-:W-:-:S02]  /*4bf0*/  LEA R12, R5, R12, 0x2 ;  /* 0x0000000c050c7211 */ /* 0x000fc400078e10ff */
[----:B--2---:R-:W-:Y:S03]  /*4c00*/  @!P1 STG.E desc[UR8][R16.64], R27 ;  /* 0x0000001b10009986 */ /* 0x004fe6000c101908 */
[----:B------:R-:W-:Y:S01]  /*4c10*/  @!P1 BAR.SYNC.DEFER_BLOCKING 0x0 ;  /* 0x0000000000009b1d */ /* 0x000fe20000010000 */
[----:B------:R-:W-:-:S05]  /*4c20*/  ISETP.NE.AND P1, PT, R20, RZ, PT ;  /* 0x000000ff1400720c */ /* 0x000fca0003f25270 */
[----:B------:R-:W-:Y:S05]  /*4c30*/  @!P2 WARPSYNC.ALL ;  /* 0x000000000000a948 */ /* 0x000fea0003800000 */
[----:B------:R-:W1:Y:S04]  /*4c40*/  @!P2 LDS R21, [R2] ;  /* 0x000000000215a984 */ /* 0x000e680000000800 */
[----:B-1----:R2:W-:Y:S01]  /*4c50*/  @!P2 STG.E desc[UR8][R18.64], R21 ;  /* 0x000000151200a986 */ /* 0x0025e2000c101908 */
[----:B------:R-:W-:Y:S06]  /*4c60*/  @!P2 BAR.SYNC.DEFER_BLOCKING 0x0 ;  /* 0x000000000000ab1d */ /* 0x000fec0000010000 */
[----:B------:R-:W-:Y:S05]  /*4c70*/  @P1 BRA `(.L_x_130) ;  /* 0xfffffffc00541947 */ /* 0x000fea000383ffff */
.L_x_127:
[----:B------:R-:W-:Y:S05]  /*4c80*/  BSYNC B0 ;  /* 0x0000000000007941 */ /* 0x000fea0003800000 */
.L_x_126:
[----:B------:R-:W-:Y:S05]  /*4c90*/  @P0 BRA `(.L_x_131) ;  /* 0xfffffff800240947 */ /* 0x000fea000383ffff */
[----:B------:R-:W-:Y:S05]  /*4ca0*/  EXIT ;  /* 0x000000000000794d */ /* 0x000fea0003800000 */
        .weak           $__internal_0_$__cuda_sm20_sqrt_rn_f32_slowpath
        .type           $__internal_0_$__cuda_sm20_sqrt_rn_f32_slowpath,@function
        .size           $__internal_0_$__cuda_sm20_sqrt_rn_f32_slowpath,($__internal_1_$__cuda_sm3x_div_rn_noftz_f32_slowpath - $__internal_0_$__cuda_sm20_sqrt_rn_f32_slowpath)
$__internal_0_$__cuda_sm20_sqrt_rn_f32_slowpath:
[----:B------:R-:W-:-:S13]  /*4cb0*/  LOP3.LUT P0, RZ, R0, 0x7fffffff, RZ, 0xc0, !PT ;  /* 0x7fffffff00ff7812 */ /* 0x000fda000780c0ff */
[----:B------:R-:W-:Y:S01]  /*4cc0*/  @!P0 IMAD.MOV.U32 R20, RZ, RZ, R0 ;  /* 0x000000ffff148224 */ /* 0x000fe200078e0000 */
[----:B------:R-:W-:Y:S06]  /*4cd0*/  @!P0 BRA `(.L_x_132) ;  /* 0x0000000000408947 */ /* 0x000fec0003800000 */
[----:B------:R-:W-:-:S13]  /*4ce0*/  FSETP.GEU.FTZ.AND P0, PT, R0, RZ, PT ;  /* 0x000000ff0000720b */ /* 0x000fda0003f1e000 */
[----:B------:R-:W-:Y:S01]  /*4cf0*/  @!P0 MOV R20, 0x7fffffff ;  /* 0x7fffffff00148802 */ /* 0x000fe20000000f00 */
[----:B------:R-:W-:Y:S06]  /*4d00*/  @!P0 BRA `(.L_x_132) ;  /* 0x0000000000348947 */ /* 0x000fec0003800000 */
[----:B------:R-:W-:-:S13]  /*4d10*/  FSETP.GTU.FTZ.AND P0, PT, |R0|, +INF , PT ;  /* 0x7f8000000000780b */ /* 0x000fda0003f1c200 */
[----:B------:R-:W-:Y:S01]  /*4d20*/  @P0 FADD.FTZ R20, R0, 1 ;  /* 0x3f80000000140421 */ /* 0x000fe20000010000 */
[----:B------:R-:W-:Y:S06]  /*4d30*/  @P0 BRA `(.L_x_132) ;  /* 0x0000000000280947 */ /* 0x000fec0003800000 */
[----:B------:R-:W-:-:S13]  /*4d40*/  FSETP.NEU.FTZ.AND P0, PT, |R0|, +INF , PT ;  /* 0x7f8000000000780b */ /* 0x000fda0003f1d200 */
[----:B------:R-:W-:-:S04]  /*4d50*/  @P0 FFMA R23, R0, 1.84467440737095516160e+19, RZ ;  /* 0x5f80000000170823 */ /* 0x000fc800000000ff */
[----:B------:R-:W0:Y:S02]  /*4d60*/  @P0 MUFU.RSQ R24, R23 ;  /* 0x0000001700180308 */ /* 0x000e240000001400 */
[----:B0-----:R-:W-:Y:S01]  /*4d70*/  @P0 FMUL.FTZ R22, R23, R24 ;  /* 0x0000001817160220 */ /* 0x001fe20000410000 */
[----:B------:R-:W-:-:S03]  /*4d80*/  @P0 FMUL.FTZ R21, R24, 0.5 ;  /* 0x3f00000018150820 */ /* 0x000fc60000410000 */
[----:B------:R-:W-:-:S04]  /*4d90*/  @P0 FADD.FTZ R20, -R22, -RZ ;  /* 0x800000ff16140221 */ /* 0x000fc80000010100 */
[----:B------:R-:W-:Y:S01]  /*4da0*/  @P0 FFMA R25, R22, R20, R23 ;  /* 0x0000001416190223 */ /* 0x000fe20000000017 */
[----:B------:R-:W-:-:S03]  /*4db0*/  @!P0 IMAD.MOV.U32 R20, RZ, RZ, R0 ;  /* 0x000000ffff148224 */ /* 0x000fc600078e0000 */
[----:B------:R-:W-:-:S04]  /*4dc0*/  @P0 FFMA R21, R25, R21, R22 ;  /* 0x0000001519150223 */ /* 0x000fc80000000016 */
[----:B------:R-:W-:-:S07]  /*4dd0*/  @P0 FMUL.FTZ R20, R21, 2.3283064365386962891e-10 ;  /* 0x2f80000015140820 */ /* 0x000fce0000410000 */
.L_x_132:
[----:B------:R-:W-:Y:S01]  /*4de0*/  HFMA2 R21, -RZ, RZ, 0, 0 ;  /* 0x00000000ff157431 */ /* 0x000fe200000001ff */
[----:B------:R-:W-:Y:S01]  /*4df0*/  MOV R0, R20 ;  /* 0x0000001400007202 */ /* 0x000fe20000000f00 */
[----:B------:R-:W-:-:S04]  /*4e00*/  IMAD.MOV.U32 R20, RZ, RZ, R2 ;  /* 0x000000ffff147224 */ /* 0x000fc800078e0002 */
[----:B------:R-:W-:Y:S05]  /*4e10*/  RET.REL.NODEC R20 `(_Z13launch_kernelPfi) ;  /* 0xffffffb014787950 */ /* 0x000fea0003c3ffff */
        .weak           $__internal_1_$__cuda_sm3x_div_rn_noftz_f32_slowpath
        .type           $__internal_1_$__cuda_sm3x_div_rn_noftz_f32_slowpath,@function
        .size           $__internal_1_$__cuda_sm3x_div_rn_noftz_f32_slowpath,(.L_x_146 - $__internal_1_$__cuda_sm3x_div_rn_noftz_f32_slowpath)
$__internal_1_$__cuda_sm3x_div_rn_noftz_f32_slowpath:
[----:B------:R-:W-:Y:S01]  /*4e20*/  SHF.R.U32.HI R2, RZ, 0x17, R24 ;  /* 0x00000017ff027819 */ /* 0x000fe20000011618 */
[----:B------:R-:W-:Y:S01]  /*4e30*/  BSSY.RECONVERGENT B1, `(.L_x_133) ;  /* 0x0000062000017945 */ /* 0x000fe20003800200 */
[----:B------:R-:W-:Y:S02]  /*4e40*/  SHF.R.U32.HI R27, RZ, 0x17, R0 ;  /* 0x00000017ff1b7819 */ /* 0x000fe40000011600 */
[----:B------:R-:W-:Y:S02]  /*4e50*/  LOP3.LUT R2, R2, 0xff, RZ, 0xc0, !PT ;  /* 0x000000ff02027812 */ /* 0x000fe400078ec0ff */
[----:B------:R-:W-:-:S03]  /*4e60*/  LOP3.LUT R27, R27, 0xff, RZ, 0xc0, !PT ;  /* 0x000000ff1b1b7812 */ /* 0x000fc600078ec0ff */
[----:B------:R-:W-:Y:S01]  /*4e70*/  VIADD R22, R2, 0xffffffff ;  /* 0xffffffff02167836 */ /* 0x000fe20000000000 */
[----:B------:R-:W-:-:S04]  /*4e80*/  IADD3 R23, PT, PT, R27, -0x1, RZ ;  /* 0xffffffff1b177810 */ /* 0x000fc80007ffe0ff */
[----:B------:R-:W-:-:S04]  /*4e90*/  ISETP.GT.U32.AND P0, PT, R22, 0xfd, PT ;  /* 0x000000fd1600780c */ /* 0x000fc80003f04070 */
[----:B------:R-:W-:-:S13]  /*4ea0*/  ISETP.GT.U32.OR P0, PT, R23, 0xfd, P0 ;  /* 0x000000fd1700780c */ /* 0x000fda0000704470 */
[----:B------:R-:W-:Y:S01]  /*4eb0*/  @!P0 IMAD.MOV.U32 R21, RZ, RZ, RZ ;  /* 0x000000ffff158224 */ /* 0x000fe200078e00ff */
[----:B------:R-:W-:Y:S06]  /*4ec0*/  @!P0 BRA `(.L_x_134) ;  /* 0x00000000005c8947 */ /* 0x000fec0003800000 */
[----:B------:R-:W-:Y:S02]  /*4ed0*/  FSETP.GTU.FTZ.AND P0, PT, |R0|, +INF , PT ;  /* 0x7f8000000000780b */ /* 0x000fe40003f1c200 */
[----:B------:R-:W-:-:S04]  /*4ee0*/  FSETP.GTU.FTZ.AND P1, PT, |R24|, +INF , PT ;  /* 0x7f8000001800780b */ /* 0x000fc80003f3c200 */
[----:B------:R-:W-:-:S13]  /*4ef0*/  PLOP3.LUT P0, PT, P0, P1, PT, 0xf8, 0x8f ;  /* 0x00000000008f781c */ /* 0x000fda0000703f70 */
[----:B------:R-:W-:Y:S05]  /*4f00*/  @P0 BRA `(.L_x_135) ;  /* 0x00000004004c0947 */ /* 0x000fea0003800000 */
[----:B------:R-:W-:-:S13]  /*4f10*/  LOP3.LUT P0, RZ, R24, 0x7fffffff, R0, 0xc8, !PT ;  /* 0x7fffffff18ff7812 */ /* 0x000fda000780c800 */
[----:B------:R-:W-:Y:S05]  /*4f20*/  @!P0 BRA `(.L_x_136) ;  /* 0x00000004003c8947 */ /* 0x000fea0003800000 */
[----:B------:R-:W-:Y:S02]  /*4f30*/  FSETP.NEU.FTZ.AND P2, PT, |R0|, +INF , PT ;  /* 0x7f8000000000780b */ /* 0x000fe40003f5d200 */
[----:B------:R-:W-:Y:S02]  /*4f40*/  FSETP.NEU.FTZ.AND P0, PT, |R24|, +INF , PT ;  /* 0x7f8000001800780b */ /* 0x000fe40003f1d200 */
[----:B------:R-:W-:-:S11]  /*4f50*/  FSETP.NEU.FTZ.AND P1, PT, |R0|, +INF , PT ;  /* 0x7f8000000000780b */ /* 0x000fd60003f3d200 */
[----:B------:R-:W-:Y:S05]  /*4f60*/  @!P0 BRA !P2, `(.L_x_136) ;  /* 0x00000004002c8947 */ /* 0x000fea0005000000 */
[----:B------:R-:W-:-:S04]  /*4f70*/  LOP3.LUT P2, RZ, R0, 0x7fffffff, RZ, 0xc0, !PT ;  /* 0x7fffffff00ff7812 */ /* 0x000fc8000784c0ff */
[----:B------:R-:W-:-:S13]  /*4f80*/  PLOP3.LUT P2, PT, P0, P2, PT, 0x2f, 0xf2 ;  /* 0x0000000000f2781c */ /* 0x000fda0000744577 */
[----:B------:R-:W-:Y:S05]  /*4f90*/  @P2 BRA `(.L_x_137) ;  /* 0x0000000400182947 */ /* 0x000fea0003800000 */
[----:B------:R-:W-:-:S04]  /*4fa0*/  LOP3.LUT P0, RZ, R24, 0x7fffffff, RZ, 0xc0, !PT ;  /* 0x7fffffff18ff7812 */ /* 0x000fc8000780c0ff */
[----:B------:R-:W-:-:S13]  /*4fb0*/  PLOP3.LUT P0, PT, P1, P0, PT, 0x2f, 0xf2 ;  /* 0x0000000000f2781c */ /* 0x000fda0000f00577 */
[----:B------:R-:W-:Y:S05]  /*4fc0*/  @P0 BRA `(.L_x_138) ;  /* 0x0000000400000947 */ /* 0x000fea0003800000 */
[----:B------:R-:W-:Y:S02]  /*4fd0*/  ISETP.GE.AND P0, PT, R23, RZ, PT ;  /* 0x000000ff1700720c */ /* 0x000fe40003f06270 */
[----:B------:R-:W-:-:S11]  /*4fe0*/  ISETP.GE.AND P1, PT, R22, RZ, PT ;  /* 0x000000ff1600720c */ /* 0x000fd60003f26270 */
[----:B------:R-:W-:Y:S01]  /*4ff0*/  @P0 MOV R21, RZ ;  /* 0x000000ff00150202 */ /* 0x000fe20000000f00 */
[----:B------:R-:W-:Y:S02]  /*5000*/  @!P0 IMAD.MOV.U32 R21, RZ, RZ, -0x40 ;  /* 0xffffffc0ff158424 */ /* 0x000fe400078e00ff */
[----:B------:R-:W-:Y:S01]  /*5010*/  @!P0 FFMA R0, R0, 1.84467440737095516160e+19, RZ ;  /* 0x5f80000000008823 */ /* 0x000fe200000000ff */
[----:B------:R-:W-:Y:S02]  /*5020*/  @!P1 FFMA R24, R24, 1.84467440737095516160e+19, RZ ;  /* 0x5f80000018189823 */ /* 0x000fe400000000ff */
[----:B------:R-:W-:-:S07]  /*5030*/  @!P1 IADD3 R21, PT, PT, R21, 0x40, RZ ;  /* 0x0000004015159810 */ /* 0x000fce0007ffe0ff */
.L_x_134:
[----:B------:R-:W-:Y:S01]  /*5040*/  LEA R23, R2, 0xc0800000, 0x17 ;  /* 0xc080000002177811 */ /* 0x000fe200078eb8ff */
[----:B------:R-:W-:Y:S01]  /*5050*/  VIADD R27, R27, 0xffffff81 ;  /* 0xffffff811b1b7836 */ /* 0x000fe20000000000 */
[----:B------:R-:W-:Y:S02]  /*5060*/  BSSY.RECONVERGENT B2, `(.L_x_139) ;  /* 0x0000035000027945 */ /* 0x000fe40003800200 */
[----:B------:R-:W-:Y:S01]  /*5070*/  IADD3 R26, PT, PT, -R23, R24, RZ ;  /* 0x00000018171a7210 */ /* 0x000fe20007ffe1ff */
[----:B------:R-:W-:-:S03]  /*5080*/  IMAD R0, R27, -0x800000, R0 ;  /* 0xff8000001b007824 */ /* 0x000fc600078e0200 */
[----:B------:R-:W0:Y:S01]  /*5090*/  MUFU.RCP R22, R26 ;  /* 0x0000001a00167308 */ /* 0x000e220000001000 */
[----:B------:R-:W-:-:S04]  /*50a0*/  FADD.FTZ R25, -R26, -RZ ;  /* 0x800000ff1a197221 */ /* 0x000fc80000010100 */
[----:B0-----:R-:W-:-:S04]  /*50b0*/  FFMA R23, R22, R25, 1 ;  /* 0x3f80000016177423 */ /* 0x001fc80000000019 */
[----:B------:R-:W-:-:S04]  /*50c0*/  FFMA R23, R22, R23, R22 ;  /* 0x0000001716177223 */ /* 0x000fc80000000016 */
[----:B------:R-:W-:-:S04]  /*50d0*/  FFMA R22, R0, R23, RZ ;  /* 0x0000001700167223 */ /* 0x000fc800000000ff */
[----:B------:R-:W-:-:S04]  /*50e0*/  FFMA R24, R25, R22, R0 ;  /* 0x0000001619187223 */ /* 0x000fc80000000000 */
[----:B------:R-:W-:Y:S01]  /*50f0*/  FFMA R24, R23, R24, R22 ;  /* 0x0000001817187223 */ /* 0x000fe20000000016 */
[----:B------:R-:W-:-:S03]  /*5100*/  IADD3 R22, PT, PT, R27, 0x7f, -R2 ;  /* 0x0000007f1b167810 */ /* 0x000fc60007ffe802 */
[----:B------:R-:W-:Y:S01]  /*5110*/  FFMA R25, R25, R24, R0 ;  /* 0x0000001819197223 */ /* 0x000fe20000000000 */
[----:B------:R-:W-:-:S03]  /*5120*/  IADD3 R21, PT, PT, R22, R21, RZ ;  /* 0x0000001516157210 */ /* 0x000fc60007ffe0ff */
[----:B------:R-:W-:-:S05]  /*5130*/  FFMA R0, R23, R25, R24 ;  /* 0x0000001917007223 */ /* 0x000fca0000000018 */
[----:B------:R-:W-:-:S04]  /*5140*/  SHF.R.U32.HI R2, RZ, 0x17, R0 ;  /* 0x00000017ff027819 */ /* 0x000fc80000011600 */
[----:B------:R-:W-:-:S04]  /*5150*/  LOP3.LUT R2, R2, 0xff, RZ, 0xc0, !PT ;  /* 0x000000ff02027812 */ /* 0x000fc800078ec0ff */
[----:B------:R-:W-:-:S05]  /*5160*/  IADD3 R2, PT, PT, R2, R21, RZ ;  /* 0x0000001502027210 */ /* 0x000fca0007ffe0ff */
[----:B------:R-:W-:-:S05]  /*5170*/  VIADD R22, R2, 0xffffffff ;  /* 0xffffffff02167836 */ /* 0x000fca0000000000 */
[----:B------:R-:W-:-:S13]  /*5180*/  ISETP.GE.U32.AND P0, PT, R22, 0xfe, PT ;  /* 0x000000fe1600780c */ /* 0x000fda0003f06070 */
[----:B------:R-:W-:Y:S05]  /*5190*/  @!P0 BRA `(.L_x_140) ;  /* 0x0000000000808947 */ /* 0x000fea0003800000 */
[----:B------:R-:W-:-:S13]  /*51a0*/  ISETP.GT.AND P0, PT, R2, 0xfe, PT ;  /* 0x000000fe0200780c */ /* 0x000fda0003f04270 */
[----:B------:R-:W-:Y:S05]  /*51b0*/  @P0 BRA `(.L_x_141) ;  /* 0x00000000006c0947 */ /* 0x000fea0003800000 */
[----:B------:R-:W-:-:S13]  /*51c0*/  ISETP.GE.AND P0, PT, R2, 0x1, PT ;  /* 0x000000010200780c */ /* 0x000fda0003f06270 */
[----:B------:R-:W-:Y:S05]  /*51d0*/  @P0 BRA `(.L_x_142) ;  /* 0x0000000000740947 */ /* 0x000fea0003800000 */
[----:B------:R-:W-:Y:S02]  /*51e0*/  ISETP.GE.AND P0, PT, R2, -0x18, PT ;  /* 0xffffffe80200780c */ /* 0x000fe40003f06270 */
[----:B------:R-:W-:-:S11]  /*51f0*/  LOP3.LUT R0, R0, 0x80000000, RZ, 0xc0, !PT ;  /* 0x8000000000007812 */ /* 0x000fd600078ec0ff */
[----:B------:R-:W-:Y:S05]  /*5200*/  @!P0 BRA `(.L_x_142) ;  /* 0x0000000000688947 */ /* 0x000fea0003800000 */
[CCC-:B------:R-:W-:Y:S01]  /*5210*/  FFMA.RZ R21, R23.reuse, R25.reuse, R24.reuse ;  /* 0x0000001917157223 */ /* 0x1c0fe2000000c018 */
[CCC-:B------:R-:W-:Y:S01]  /*5220*/  FFMA.RP R22, R23.reuse, R25.reuse, R24.reuse ;  /* 0x0000001917167223 */ /* 0x1c0fe20000008018 */
[----:B------:R-:W-:Y:S01]  /*5230*/  FFMA.RM R25, R23, R25, R24 ;  /* 0x0000001917197223 */ /* 0x000fe20000004018 */
[C---:B------:R-:W-:Y:S02]  /*5240*/  IADD3 R23, PT, PT, R2.reuse, 0x20, RZ ;  /* 0x0000002002177810 */ /* 0x040fe40007ffe0ff */
[----:B------:R-:W-:Y:S02]  /*5250*/  LOP3.LUT R21, R21, 0x7fffff, RZ, 0xc0, !PT ;  /* 0x007fffff15157812 */ /* 0x000fe400078ec0ff */
[C---:B------:R-:W-:Y:S02]  /*5260*/  ISETP.NE.AND P0, PT, R2.reuse, RZ, PT ;  /* 0x000000ff0200720c */ /* 0x040fe40003f05270 */
[----:B------:R-:W-:Y:S02]  /*5270*/  LOP3.LUT R24, R21, 0x800000, RZ, 0xfc, !PT ;  /* 0x0080000015187812 */ /* 0x000fe400078efcff */
[----:B------:R-:W-:-:S02]  /*5280*/  ISETP.NE.AND P1, PT, R2, RZ, PT ;  /* 0x000000ff0200720c */ /* 0x000fc40003f25270 */
[----:B------:R-:W-:Y:S02]  /*5290*/  IADD3 R2, PT, PT, -R2, RZ, RZ ;  /* 0x000000ff02027210 */ /* 0x000fe40007ffe1ff */
[----:B------:R-:W-:Y:S02]  /*52a0*/  SHF.L.U32 R23, R24, R23, RZ ;  /* 0x0000001718177219 */ /* 0x000fe400000006ff */
[----:B------:R-:W-:Y:S02]  /*52b0*/  FSETP.NEU.FTZ.AND P2, PT, R22, R25, PT ;  /* 0x000000191600720b */ /* 0x000fe40003f5d000 */
[----:B------:R-:W-:Y:S02]  /*52c0*/  SEL R21, R2, RZ, P0 ;  /* 0x000000ff02157207 */ /* 0x000fe40000000000 */
[----:B------:R-:W-:Y:S02]  /*52d0*/  ISETP.NE.AND P1, PT, R23, RZ, P1 ;  /* 0x000000ff1700720c */ /* 0x000fe40000f25270 */
[----:B------:R-:W-:-:S02]  /*52e0*/  SHF.R.U32.HI R23, RZ, R21, R24 ;  /* 0x00000015ff177219 */ /* 0x000fc40000011618 */
[----:B------:R-:W-:Y:S02]  /*52f0*/  PLOP3.LUT P1, PT, P2, P1, PT, 0xf8, 0x8f ;  /* 0x00000000008f781c */ /* 0x000fe40001723f70 */
[----:B------:R-:W-:Y:S02]  /*5300*/  SHF.R.U32.HI R21, RZ, 0x1, R23 ;  /* 0x00000001ff157819 */ /* 0x000fe40000011617 */
[----:B------:R-:W-:-:S04]  /*5310*/  SEL R2, RZ, 0x1, !P1 ;  /* 0x00000001ff027807 */ /* 0x000fc80004800000 */
[----:B------:R-:W-:-:S04]  /*5320*/  LOP3.LUT R2, R2, 0x1, R21, 0xf8, !PT ;  /* 0x0000000102027812 */ /* 0x000fc800078ef815 */
[----:B------:R-:W-:-:S05]  /*5330*/  LOP3.LUT R2, R2, R23, RZ, 0xc0, !PT ;  /* 0x0000001702027212 */ /* 0x000fca00078ec0ff */
[----:B------:R-:W-:-:S05]  /*5340*/  IMAD.IADD R21, R21, 0x1, R2 ;  /* 0x0000000115157824 */ /* 0x000fca00078e0202 */
[----:B------:R-:W-:Y:S01]  /*5350*/  LOP3.LUT R0, R21, R0, RZ, 0xfc, !PT ;  /* 0x0000000015007212 */ /* 0x000fe200078efcff */
[----:B------:R-:W-:Y:S06]  /*5360*/  BRA `(.L_x_142) ;  /* 0x0000000000107947 */ /* 0x000fec0003800000 */
.L_x_141:
[----:B------:R-:W-:-:S04]  /*5370*/  LOP3.LUT R0, R0, 0x80000000, RZ, 0xc0, !PT ;  /* 0x8000000000007812 */ /* 0x000fc800078ec0ff */
[----:B------:R-:W-:Y:S01]  /*5380*/  LOP3.LUT R0, R0, 0x7f800000, RZ, 0xfc, !PT ;  /* 0x7f80000000007812 */ /* 0x000fe200078efcff */
[----:B------:R-:W-:Y:S06]  /*5390*/  BRA `(.L_x_142) ;  /* 0x0000000000047947 */ /* 0x000fec0003800000 */
.L_x_140:
[----:B------:R-:W-:-:S07]  /*53a0*/  LEA R0, R21, R0, 0x17 ;  /* 0x0000000015007211 */ /* 0x000fce00078eb8ff */
.L_x_142:
[----:B------:R-:W-:Y:S05]  /*53b0*/  BSYNC.RECONVERGENT B2 ;  /* 0x0000000000027941 */ /* 0x000fea0003800200 */
.L_x_139:
[----:B------:R-:W-:Y:S05]  /*53c0*/  BRA `(.L_x_143) ;  /* 0x0000000000207947 */ /* 0x000fea0003800000 */
.L_x_138:
[----:B------:R-:W-:-:S04]  /*53d0*/  LOP3.LUT R0, R24, 0x80000000, R0, 0x48, !PT ;  /* 0x8000000018007812 */ /* 0x000fc800078e4800 */
[----:B------:R-:W-:Y:S01]  /*53e0*/  LOP3.LUT R0, R0, 0x7f800000, RZ, 0xfc, !PT ;  /* 0x7f80000000007812 */ /* 0x000fe200078efcff */
[----:B------:R-:W-:Y:S06]  /*53f0*/  BRA `(.L_x_143) ;  /* 0x0000000000147947 */ /* 0x000fec0003800000 */
.L_x_137:
[----:B------:R-:W-:Y:S01]  /*5400*/  LOP3.LUT R0, R24, 0x80000000, R0, 0x48, !PT ;  /* 0x8000000018007812 */ /* 0x000fe200078e4800 */
[----:B------:R-:W-:Y:S06]  /*5410*/  BRA `(.L_x_143) ;  /* 0x00000000000c7947 */ /* 0x000fec0003800000 */
.L_x_136:
[----:B------:R-:W0:Y:S01]  /*5420*/  MUFU.RSQ R0, -QNAN ;  /* 0xffc0000000007908 */ /* 0x000e220000001400 */
[----:B------:R-:W-:Y:S05]  /*5430*/  BRA `(.L_x_143) ;  /* 0x0000000000047947 */ /* 0x000fea0003800000 */
.L_x_135:
[----:B------:R-:W-:-:S07]  /*5440*/  FADD.FTZ R0, R0, R24 ;  /* 0x0000001800007221 */ /* 0x000fce0000010000 */
.L_x_143:
[----:B------:R-:W-:Y:S05]  /*5450*/  BSYNC.RECONVERGENT B1 ;  /* 0x0000000000017941 */ /* 0x000fea0003800200 */
.L_x_133:
[----:B------:R-:W-:-:S04]  /*5460*/  HFMA2 R21, -RZ, RZ, 0, 0 ;  /* 0x00000000ff157431 */ /* 0x000fc800000001ff */
[----:B0-----:R-:W-:Y:S05]  /*5470*/  RET.REL.NODEC R20 `(_Z13launch_kernelPfi) ;  /* 0xffffffa814e07950 */ /* 0x001fea0003c3ffff */
.L_x_144:
[----:B------:R-:W-:-:S00]  /*5480*/  BRA `(.L_x_144) ;  /* 0xfffffffc00fc7947 */ /* 0x000fc0000383ffff */
[----:B------:R-:W-:-:S00]  /*5490*/  NOP ;  /* 0x0000000000007918 */ /* 0x000fc00000000000 */
        /* <DEDUP_REMOVED lines=14> */
.L_x_146:


//--------------------- .nv.shared._Z13launch_kernelPfi --------------------------
	.section	.nv.shared._Z13launch_kernelPfi,"aw",@nobits
	.sectionflags	@""
	.align	16
	.zero		1024


//--------------------- .nv.shared.reserved.0     --------------------------
	.section	.nv.shared.reserved.0,"aw",@nobits
	.weak		__nv_reservedSMEM_offset_0_alias
	.size		__nv_reservedSMEM_offset_0_alias, 0, 64
	.other		__nv_reservedSMEM_offset_0_alias,@"STO_CUDA_RESERVED_SHARED STV_DEFAULT"
__nv_reservedSMEM_offset_0_alias:
	.zero		0
	.zero		64


//--------------------- .nv.constant0._Z13launch_kernelPfi --------------------------
	.section	.nv.constant0._Z13launch_kernelPfi,"a",@progbits
	.sectionflags	@""
	.align	4
.nv.constant0._Z13launch_kernelPfi:
	.zero		908


//--------------------- SYMBOLS --------------------------

	.type		.nv.reservedSmem.offset0,@object
	.size		.nv.reservedSmem.offset0,0x4
	.type		.nv.reservedSmem.cap,@object
	.size		.nv.reservedSmem.cap,0x4
